	.target	sm_90a

	.elftype	@"ET_EXEC"


//--------------------- .note.nv.tkinfo           --------------------------
	.section	.note.nv.tkinfo,"",@"SHT_NOTE"
	.sectionflags	@"SHF_NOTE_NV_TKINFO"
	.tkinfo
        /*0018*/ 	.word	0x00000002
        /*0030*/ 	.string	""
        /*0030*/ 	.string	"ptxas"
        /*0030*/ 	.string	"Cuda compilation tools, release 13.0, V13.0.88"
        /*0030*/ 	.string	"Build cuda_13.0.r13.0/compiler.36424714_0"
        /*0030*/ 	.string	"-arch sm_90a -m 64 "



//--------------------- .note.nv.cuinfo           --------------------------
	.section	.note.nv.cuinfo,"",@"SHT_NOTE"
	.sectionflags	@"SHF_NOTE_NV_CUINFO"
        /*0018*/ 	.short	0x0002
        /*001a*/ 	.short	0x005a
        /*001c*/ 	.short	0x0082
	.zero		2


//--------------------- .nv.info                  --------------------------
	.section	.nv.info,"",@"SHT_CUDA_INFO"
	.align	4


	//----- nvinfo : EIATTR_REGCOUNT
	.align		4
        /*0000*/ 	.byte	0x04, 0x2f
        /*0002*/ 	.short	(.L_15 - .L_14)
	.align		4
.L_14:
        /*0004*/ 	.word	index@(_ZN7cutlass13device_kernelINS_4gemm6kernel13GemmUniversalIN4cute5tupleIJiiiiEEENS1_10collective13CollectiveMmaINS1_34MainloopSm90TmaGmmaWarpSpecializedILi5ENS5_IJNS4_1CILi1EEESB_SB_EEENS1_32KernelTmaWarpSpecializedPingpongEEENS5_IJNSA_ILi64EEESF_NSA_ILi128EEEEEEaNS5_IJlSB_lEEEaSI_NS4_8TiledMMAINS4_8MMA_AtomIJNS4_4SM904GMMA26MMA_64x64x32_S32S8S8_SS_TNEEEENS4_6LayoutISC_NS5_IJNSA_ILi0EEESQ_SQ_EEEEENS5_IJNS4_10UnderscoreEST_ST_EEEEENS4_13SM90_TMA_LOADENS4_14ComposedLayoutINS4_7SwizzleILi3ELi4ELi3EEENS4_18smem_ptr_flag_bitsILi8EEENSP_INS5_IJNSA_ILi8EEESG_EEENS5_IJSG_SB_EEEEEEEvNS4_8identityESW_S16_vS17_EENS_8epilogue10collective6detail29Sm90TmaWarpSpecializedAdapterINS1A_15DefaultEpilogueIaSI_SI_NS19_6thread17LinearCombinationIaLi1EiiLNS1E_9ScaleType4KindE0ELNS_15FloatRoundStyleE2EaEENS1_15EpilogueDefaultEEEEEvvEEEEvNT_6ParamsE)
        /*0008*/ 	.word	0x000000a8


	//----- nvinfo : EIATTR_FRAME_SIZE
	.align		4
.L_15:
        /*000c*/ 	.byte	0x04, 0x11
        /*000e*/ 	.short	(.L_17 - .L_16)
	.align		4
.L_16:
        /*0010*/ 	.word	index@(_ZN7cutlass13device_kernelINS_4gemm6kernel13GemmUniversalIN4cute5tupleIJiiiiEEENS1_10collective13CollectiveMmaINS1_34MainloopSm90TmaGmmaWarpSpecializedILi5ENS5_IJNS4_1CILi1EEESB_SB_EEENS1_32KernelTmaWarpSpecializedPingpongEEENS5_IJNSA_ILi64EEESF_NSA_ILi128EEEEEEaNS5_IJlSB_lEEEaSI_NS4_8TiledMMAINS4_8MMA_AtomIJNS4_4SM904GMMA26MMA_64x64x32_S32S8S8_SS_TNEEEENS4_6LayoutISC_NS5_IJNSA_ILi0EEESQ_SQ_EEEEENS5_IJNS4_10UnderscoreEST_ST_EEEEENS4_13SM90_TMA_LOADENS4_14ComposedLayoutINS4_7SwizzleILi3ELi4ELi3EEENS4_18smem_ptr_flag_bitsILi8EEENSP_INS5_IJNSA_ILi8EEESG_EEENS5_IJSG_SB_EEEEEEEvNS4_8identityESW_S16_vS17_EENS_8epilogue10collective6detail29Sm90TmaWarpSpecializedAdapterINS1A_15DefaultEpilogueIaSI_SI_NS19_6thread17LinearCombinationIaLi1EiiLNS1E_9ScaleType4KindE0ELNS_15FloatRoundStyleE2EaEENS1_15EpilogueDefaultEEEEEvvEEEEvNT_6ParamsE)
        /*0014*/ 	.word	0x00000008


	//----- nvinfo : EIATTR_MIN_STACK_SIZE
	.align		4
.L_17:
        /*0018*/ 	.byte	0x04, 0x12
        /*001a*/ 	.short	(.L_19 - .L_18)
	.align		4
.L_18:
        /*001c*/ 	.word	index@(_ZN7cutlass13device_kernelINS_4gemm6kernel13GemmUniversalIN4cute5tupleIJiiiiEEENS1_10collective13CollectiveMmaINS1_34MainloopSm90TmaGmmaWarpSpecializedILi5ENS5_IJNS4_1CILi1EEESB_SB_EEENS1_32KernelTmaWarpSpecializedPingpongEEENS5_IJNSA_ILi64EEESF_NSA_ILi128EEEEEEaNS5_IJlSB_lEEEaSI_NS4_8TiledMMAINS4_8MMA_AtomIJNS4_4SM904GMMA26MMA_64x64x32_S32S8S8_SS_TNEEEENS4_6LayoutISC_NS5_IJNSA_ILi0EEESQ_SQ_EEEEENS5_IJNS4_10UnderscoreEST_ST_EEEEENS4_13SM90_TMA_LOADENS4_14ComposedLayoutINS4_7SwizzleILi3ELi4ELi3EEENS4_18smem_ptr_flag_bitsILi8EEENSP_INS5_IJNSA_ILi8EEESG_EEENS5_IJSG_SB_EEEEEEEvNS4_8identityESW_S16_vS17_EENS_8epilogue10collective6detail29Sm90TmaWarpSpecializedAdapterINS1A_15DefaultEpilogueIaSI_SI_NS19_6thread17LinearCombinationIaLi1EiiLNS1E_9ScaleType4KindE0ELNS_15FloatRoundStyleE2EaEENS1_15EpilogueDefaultEEEEEvvEEEEvNT_6ParamsE)
        /*0020*/ 	.word	0x00000008
.L_19:


//--------------------- .nv.compat                --------------------------
	.section	.nv.compat,"",@"SHT_CUDA_COMPAT_INFO"
	.align	4
        /*0000*/ 	.byte	0x02, 0x09, 0x01, 0x00, 0x02, 0x02, 0x04, 0x00, 0x02, 0x05, 0x05, 0x00, 0x03, 0x07, 0x01, 0x01
        /*0010*/ 	.byte	0x02, 0x03, 0x01, 0x00, 0x02, 0x06, 0x01, 0x00, 0x04, 0x0b, 0x08, 0x00, 0x00, 0x00, 0x00, 0x00
        /*0020*/ 	.byte	0x00, 0x00, 0x00, 0x00


//--------------------- .nv.info._ZN7cutlass13device_kernelINS_4gemm6kernel13GemmUniversalIN4cute5tupleIJiiiiEEENS1_10collective13CollectiveMmaINS1_34MainloopSm90TmaGmmaWarpSpecializedILi5ENS5_IJNS4_1CILi1EEESB_SB_EEENS1_32KernelTmaWarpSpecializedPingpongEEENS5_IJNSA_ILi64EEESF_NSA_ILi128EEEEEEaNS5_IJlSB_lEEEaSI_NS4_8TiledMMAINS4_8MMA_AtomIJNS4_4SM904GMMA26MMA_64x64x32_S32S8S8_SS_TNEEEENS4_6LayoutISC_NS5_IJNSA_ILi0EEESQ_SQ_EEEEENS5_IJNS4_10UnderscoreEST_ST_EEEEENS4_13SM90_TMA_LOADENS4_14ComposedLayoutINS4_7SwizzleILi3ELi4ELi3EEENS4_18smem_ptr_flag_bitsILi8EEENSP_INS5_IJNSA_ILi8EEESG_EEENS5_IJSG_SB_EEEEEEEvNS4_8identityESW_S16_vS17_EENS_8epilogue10collective6detail29Sm90TmaWarpSpecializedAdapterINS1A_15DefaultEpilogueIaSI_SI_NS19_6thread17LinearCombinationIaLi1EiiLNS1E_9ScaleType4KindE0ELNS_15FloatRoundStyleE2EaEENS1_15EpilogueDefaultEEEEEvvEEEEvNT_6ParamsE --------------------------
	.section	.nv.info._ZN7cutlass13device_kernelINS_4gemm6kernel13GemmUniversalIN4cute5tupleIJiiiiEEENS1_10collective13CollectiveMmaINS1_34MainloopSm90TmaGmmaWarpSpecializedILi5ENS5_IJNS4_1CILi1EEESB_SB_EEENS1_32KernelTmaWarpSpecializedPingpongEEENS5_IJNSA_ILi64EEESF_NSA_ILi128EEEEEEaNS5_IJlSB_lEEEaSI_NS4_8TiledMMAINS4_8MMA_AtomIJNS4_4SM904GMMA26MMA_64x64x32_S32S8S8_SS_TNEEEENS4_6LayoutISC_NS5_IJNSA_ILi0EEESQ_SQ_EEEEENS5_IJNS4_10UnderscoreEST_ST_EEEEENS4_13SM90_TMA_LOADENS4_14ComposedLayoutINS4_7SwizzleILi3ELi4ELi3EEENS4_18smem_ptr_flag_bitsILi8EEENSP_INS5_IJNSA_ILi8EEESG_EEENS5_IJSG_SB_EEEEEEEvNS4_8identityESW_S16_vS17_EENS_8epilogue10collective6detail29Sm90TmaWarpSpecializedAdapterINS1A_15DefaultEpilogueIaSI_SI_NS19_6thread17LinearCombinationIaLi1EiiLNS1E_9ScaleType4KindE0ELNS_15FloatRoundStyleE2EaEENS1_15EpilogueDefaultEEEEEvvEEEEvNT_6ParamsE,"",@"SHT_CUDA_INFO"
	.sectionflags	@""
	.align	4


	//----- nvinfo : EIATTR_CUDA_API_VERSION
	.align		4
        /*0000*/ 	.byte	0x04, 0x37
        /*0002*/ 	.short	(.L_21 - .L_20)
.L_20:
        /*0004*/ 	.word	0x00000082


	//----- nvinfo : EIATTR_KPARAM_INFO
	.align		4
.L_21:
        /*0008*/ 	.byte	0x04, 0x17
        /*000a*/ 	.short	(.L_23 - .L_22)
.L_22:
        /*000c*/ 	.word	0x00000000
        /*0010*/ 	.short	0x0000
        /*0012*/ 	.short	0x0070
        /*0014*/ 	.byte	0x00, 0xf0, 0x01, 0x10


	//----- nvinfo : EIATTR_SPARSE_MMA_MASK
	.align		4
.L_23:
        /*0018*/ 	.byte	0x03, 0x50
        /*001a*/ 	.short	0x0000


	//----- nvinfo : EIATTR_MAXREG_COUNT
	.align		4
        /*001c*/ 	.byte	0x03, 0x1b
        /*001e*/ 	.short	0x00a8


	//----- nvinfo : EIATTR_NUM_BARRIERS
	.align		4
        /*0020*/ 	.byte	0x02, 0x4c
        /*0022*/ 	.byte	0x01
	.zero		1


	//----- nvinfo : EIATTR_EXTERNS
	.align		4
        /*0024*/ 	.byte	0x04, 0x0f
        /*0026*/ 	.short	(.L_25 - .L_24)


	//   ....[0]....
	.align		4
.L_24:
        /*0028*/ 	.word	index@(__assertfail)


	//----- nvinfo : EIATTR_ANNOTATIONS
	.align		4
.L_25:
        /*002c*/ 	.byte	0x04, 0x55
        /*002e*/ 	.short	(.L_27 - .L_26)


	//   ....[0]....
.L_26:
        /*0030*/ 	.word	0x00000001
        /*0034*/ 	.byte	0xf0, 0x0a, 0x00, 0x00, 0x01, 0x00, 0x00, 0x00, 0xd0, 0x3c, 0x00, 0x00, 0x01, 0x00, 0x00, 0x00
        /*0044*/ 	.byte	0xc0, 0x48, 0x00, 0x00


	//----- nvinfo : EIATTR_MERCURY_ISA_VERSION
	.align		4
.L_27:
        /*0048*/ 	.byte	0x03, 0x5f
        /*004a*/ 	.short	0x0101


	//----- nvinfo : EIATTR_INT_WARP_WIDE_INSTR_OFFSETS
	.align		4
        /*004c*/ 	.byte	0x04, 0x31
        /*004e*/ 	.short	(.L_29 - .L_28)


	//   ....[0]....
.L_28:
        /*0050*/ 	.word	0x00000400


	//   ....[1]....
        /*0054*/ 	.word	0x00000420


	//   ....[2]....
        /*0058*/ 	.word	0x000004a0


	//   ....[3]....
        /*005c*/ 	.word	0x000004b0


	//   ....[4]....
        /*0060*/ 	.word	0x000004c0


	//   ....[5]....
        /*0064*/ 	.word	0x000004e0


	//   ....[6]....
        /*0068*/ 	.word	0x00000570


	//   ....[7]....
        /*006c*/ 	.word	0x00000590


	//----- nvinfo : EIATTR_COOP_GROUP_MASK_REGIDS
	.align		4
.L_29:
        /*0070*/ 	.byte	0x04, 0x29
        /*0072*/ 	.short	(.L_31 - .L_30)


	//   ....[0]....
.L_30:
        /*0074*/ 	.word	0xffffffff


	//   ....[1]....
        /*0078*/ 	.word	0xffffffff


	//   ....[2]....
        /*007c*/ 	.word	0xffffffff


	//   ....[3]....
        /*0080*/ 	.word	0xffffffff


	//   ....[4]....
        /*0084*/ 	.word	0xffffffff


	//   ....[5]....
        /*0088*/ 	.word	0xffffffff


	//----- nvinfo : EIATTR_COOP_GROUP_INSTR_OFFSETS
	.align		4
.L_31:
        /*008c*/ 	.byte	0x04, 0x28
        /*008e*/ 	.short	(.L_33 - .L_32)


	//   ....[0]....
.L_32:
        /*0090*/ 	.word	0x00000070


	//   ....[1]....
        /*0094*/ 	.word	0x00000080


	//   ....[2]....
        /*0098*/ 	.word	0x00000140


	//   ....[3]....
        /*009c*/ 	.word	0x000002f0


	//   ....[4]....
        /*00a0*/ 	.word	0x00000330


	//   ....[5]....
        /*00a4*/ 	.word	0x00000380


	//----- nvinfo : EIATTR_REG_RECONFIG
	.align		4
.L_33:
        /*00a8*/ 	.byte	0x01, 0x54
	.zero		2


	//----- nvinfo : EIATTR_SYSCALL_OFFSETS
	.align		4
        /*00ac*/ 	.byte	0x04, 0x46
        /*00ae*/ 	.short	(.L_35 - .L_34)


	//   ....[0]....
.L_34:
        /*00b0*/ 	.word	0x00001610


	//----- nvinfo : EIATTR_MBARRIER_INSTR_OFFSETS
	.align		4
.L_35:
        /*00b4*/ 	.byte	0x04, 0x39
        /*00b6*/ 	.short	(.L_37 - .L_36)


	//   ....[0]....
.L_36:
        /*00b8*/ 	.word	0x00000240
        /*00bc*/ 	.word	0x000000ff
        /*00c0*/ 	.word	0x00000000
        /*00c4*/ 	.short	0x0100
        /*00c6*/ 	.byte	0x08
	.zero		1


	//   ....[1]....
        /*00c8*/ 	.word	0x00000250
        /*00cc*/ 	.word	0x000000ff
        /*00d0*/ 	.word	0x00000028
        /*00d4*/ 	.short	0x0100
        /*00d6*/ 	.byte	0x08
	.zero		1


	//   ....[2]....
        /*00d8*/ 	.word	0x00000260
        /*00dc*/ 	.word	0x000000ff
        /*00e0*/ 	.word	0x00000008
        /*00e4*/ 	.short	0x0100
        /*00e6*/ 	.byte	0x08
	.zero		1


	//   ....[3]....
        /*00e8*/ 	.word	0x00000270
        /*00ec*/ 	.word	0x000000ff
        /*00f0*/ 	.word	0x00000030
        /*00f4*/ 	.short	0x0100
        /*00f6*/ 	.byte	0x08
	.zero		1


	//   ....[4]....
        /*00f8*/ 	.word	0x00000280
        /*00fc*/ 	.word	0x000000ff
        /*0100*/ 	.word	0x00000010
        /*0104*/ 	.short	0x0100
        /*0106*/ 	.byte	0x08
	.zero		1


	//   ....[5]....
        /*0108*/ 	.word	0x00000290
        /*010c*/ 	.word	0x000000ff
        /*0110*/ 	.word	0x00000038
        /*0114*/ 	.short	0x0100
        /*0116*/ 	.byte	0x08
	.zero		1


	//   ....[6]....
        /*0118*/ 	.word	0x000002a0
        /*011c*/ 	.word	0x000000ff
        /*0120*/ 	.word	0x00000018
        /*0124*/ 	.short	0x0100
        /*0126*/ 	.byte	0x08
	.zero		1


	//   ....[7]....
        /*0128*/ 	.word	0x000002b0
        /*012c*/ 	.word	0x000000ff
        /*0130*/ 	.word	0x00000040
        /*0134*/ 	.short	0x0100
        /*0136*/ 	.byte	0x08
	.zero		1


	//   ....[8]....
        /*0138*/ 	.word	0x000002c0
        /*013c*/ 	.word	0x000000ff
        /*0140*/ 	.word	0x00000020
        /*0144*/ 	.short	0x0100
        /*0146*/ 	.byte	0x08
	.zero		1


	//   ....[9]....
        /*0148*/ 	.word	0x000002d0
        /*014c*/ 	.word	0x000000ff
        /*0150*/ 	.word	0x00000048
        /*0154*/ 	.short	0x0100
        /*0156*/ 	.byte	0x08
	.zero		1


	//   ....[10]....
        /*0158*/ 	.word	0x000005d0
        /*015c*/ 	.word	0x000000ff
        /*0160*/ 	.word	0x00000080
        /*0164*/ 	.short	0x0100
        /*0166*/ 	.byte	0x08
	.zero		1


	//   ....[11]....
        /*0168*/ 	.word	0x00000640
        /*016c*/ 	.word	0x000000ff
        /*0170*/ 	.word	0x00000088
        /*0174*/ 	.short	0x0100
        /*0176*/ 	.byte	0x08
	.zero		1


	//   ....[12]....
        /*0178*/ 	.word	0x00000660
        /*017c*/ 	.word	0x000000ff
        /*0180*/ 	.word	0x00000060
        /*0184*/ 	.short	0x0100
        /*0186*/ 	.byte	0x09
	.zero		1


	//   ....[13]....
        /*0188*/ 	.word	0x00000670
        /*018c*/ 	.word	0x000000ff
        /*0190*/ 	.word	0x00000068
        /*0194*/ 	.short	0x0100
        /*0196*/ 	.byte	0x09
	.zero		1


	//   ....[14]....
        /*0198*/ 	.word	0x00000680
        /*019c*/ 	.word	0x000000ff
        /*01a0*/ 	.word	0x00000070
        /*01a4*/ 	.short	0x0100
        /*01a6*/ 	.byte	0x09
	.zero		1


	//   ....[15]....
        /*01a8*/ 	.word	0x00000690
        /*01ac*/ 	.word	0x000000ff
        /*01b0*/ 	.word	0x00000078
        /*01b4*/ 	.short	0x0100
        /*01b6*/ 	.byte	0x09
	.zero		1


	//   ....[16]....
        /*01b8*/ 	.word	0x000014f0
        /*01bc*/ 	.word	0x0000003d
        /*01c0*/ 	.word	0x00000000
        /*01c4*/ 	.short	0x010a
        /*01c6*/ 	.byte	0x2a
	.zero		1


	//   ....[17]....
        /*01c8*/ 	.word	0x000016a0
        /*01cc*/ 	.word	0x00000003
        /*01d0*/ 	.word	0x00000000
        /*01d4*/ 	.short	0x010a
        /*01d6*/ 	.byte	0x3f
	.zero		1


	//   ....[18]....
        /*01d8*/ 	.word	0x000016e0
        /*01dc*/ 	.word	0x00000003
        /*01e0*/ 	.word	0x00000000
        /*01e4*/ 	.short	0x010a
        /*01e6*/ 	.byte	0x3f
	.zero		1


	//   ....[19]....
        /*01e8*/ 	.word	0x000019e0
        /*01ec*/ 	.word	0x000000ff
        /*01f0*/ 	.word	0x00000000
        /*01f4*/ 	.short	0x010a
        /*01f6*/ 	.byte	0x04
	.zero		1


	//   ....[20]....
        /*01f8*/ 	.word	0x00001a20
        /*01fc*/ 	.word	0x000000ff
        /*0200*/ 	.word	0x00000000
        /*0204*/ 	.short	0x010a
        /*0206*/ 	.byte	0x04
	.zero		1


	//   ....[21]....
        /*0208*/ 	.word	0x00001c80
        /*020c*/ 	.word	0x000000ff
        /*0210*/ 	.word	0x00000000
        /*0214*/ 	.short	0x0101
        /*0216*/ 	.byte	0x04
	.zero		1


	//   ....[22]....
        /*0218*/ 	.word	0x00001d70
        /*021c*/ 	.word	0x0000003e
        /*0220*/ 	.word	0x00000000
        /*0224*/ 	.short	0x0101
        /*0226*/ 	.byte	0x2f
	.zero		1


	//   ....[23]....
        /*0228*/ 	.word	0x00001e40
        /*022c*/ 	.word	0x000000ff
        /*0230*/ 	.word	0x00000000
        /*0234*/ 	.short	0x0101
        /*0236*/ 	.byte	0x06
	.zero		1


	//   ....[24]....
        /*0238*/ 	.word	0x00001ef0
        /*023c*/ 	.word	0x0000003d
        /*0240*/ 	.word	0x00000010
        /*0244*/ 	.short	0x010a
        /*0246*/ 	.byte	0x2a
	.zero		1


	//   ....[25]....
        /*0248*/ 	.word	0x00003cf0
        /*024c*/ 	.word	0x00000040
        /*0250*/ 	.word	0x00000000
        /*0254*/ 	.short	0x0101
        /*0256*/ 	.byte	0x2f
	.zero		1


	//   ....[26]....
        /*0258*/ 	.word	0x00004650
        /*025c*/ 	.word	0x0000000a
        /*0260*/ 	.word	0x00000028
        /*0264*/ 	.short	0x010a
        /*0266*/ 	.byte	0x3f
	.zero		1


	//   ....[27]....
        /*0268*/ 	.word	0x000049d0
        /*026c*/ 	.word	0x00000005
        /*0270*/ 	.word	0x00000088
        /*0274*/ 	.short	0x0101
        /*0276*/ 	.byte	0x3f
	.zero		1


	//   ....[28]....
        /*0278*/ 	.word	0x00005150
        /*027c*/ 	.word	0x00000009
        /*0280*/ 	.word	0x00000000
        /*0284*/ 	.short	0x010a
        /*0286*/ 	.byte	0x3f
	.zero		1


	//   ....[29]....
        /*0288*/ 	.word	0x000051d0
        /*028c*/ 	.word	0x00000008
        /*0290*/ 	.word	0x00000000
        /*0294*/ 	.short	0x010a
        /*0296*/ 	.byte	0x3f
	.zero		1


	//   ....[30]....
        /*0298*/ 	.word	0x00005260
        /*029c*/ 	.word	0x00000009
        /*02a0*/ 	.word	0x00000000
        /*02a4*/ 	.short	0x010a
        /*02a6*/ 	.byte	0x3f
	.zero		1


	//   ....[31]....
        /*02a8*/ 	.word	0x000052f0
        /*02ac*/ 	.word	0x00000006
        /*02b0*/ 	.word	0x00000000
        /*02b4*/ 	.short	0x010a
        /*02b6*/ 	.byte	0x3f
	.zero		1


	//   ....[32]....
        /*02b8*/ 	.word	0x00005380
        /*02bc*/ 	.word	0x00000003
        /*02c0*/ 	.word	0x00000000
        /*02c4*/ 	.short	0x010a
        /*02c6*/ 	.byte	0x3f
	.zero		1


	//   ....[33]....
        /*02c8*/ 	.word	0x000053e0
        /*02cc*/ 	.word	0x0000003f
        /*02d0*/ 	.word	0x00000000
        /*02d4*/ 	.short	0x010a
        /*02d6*/ 	.byte	0x3f
	.zero		1


	//   ....[34]....
        /*02d8*/ 	.word	0x00005430
        /*02dc*/ 	.word	0x00000003
        /*02e0*/ 	.word	0x00000000
        /*02e4*/ 	.short	0x010a
        /*02e6*/ 	.byte	0x3f
	.zero		1


	//   ....[35]....
        /*02e8*/ 	.word	0x00005490
        /*02ec*/ 	.word	0x00000004
        /*02f0*/ 	.word	0x00000000
        /*02f4*/ 	.short	0x010a
        /*02f6*/ 	.byte	0x3f
	.zero		1


	//   ....[36]....
        /*02f8*/ 	.word	0x000054e0
        /*02fc*/ 	.word	0x0000003f
        /*0300*/ 	.word	0x00000010
        /*0304*/ 	.short	0x010a
        /*0306*/ 	.byte	0x3f
	.zero		1


	//   ....[37]....
        /*0308*/ 	.word	0x000055b0
        /*030c*/ 	.word	0x0000000a
        /*0310*/ 	.word	0x00000028
        /*0314*/ 	.short	0x010a
        /*0316*/ 	.byte	0x3f
	.zero		1


	//   ....[38]....
        /*0318*/ 	.word	0x00005680
        /*031c*/ 	.word	0x00000009
        /*0320*/ 	.word	0x00000000
        /*0324*/ 	.short	0x010a
        /*0326*/ 	.byte	0x3f
	.zero		1


	//   ....[39]....
        /*0328*/ 	.word	0x000056d0
        /*032c*/ 	.word	0x00000008
        /*0330*/ 	.word	0x00000000
        /*0334*/ 	.short	0x010a
        /*0336*/ 	.byte	0x3f
	.zero		1


	//   ....[40]....
        /*0338*/ 	.word	0x00005720
        /*033c*/ 	.word	0x00000009
        /*0340*/ 	.word	0x00000000
        /*0344*/ 	.short	0x010a
        /*0346*/ 	.byte	0x3f
	.zero		1


	//   ....[41]....
        /*0348*/ 	.word	0x00005770
        /*034c*/ 	.word	0x00000006
        /*0350*/ 	.word	0x00000000
        /*0354*/ 	.short	0x010a
        /*0356*/ 	.byte	0x3f
	.zero		1


	//----- nvinfo : EIATTR_NUM_MBARRIERS
	.align		4
.L_37:
        /*0358*/ 	.byte	0x03, 0x38
        /*035a*/ 	.short	0x0010


	//----- nvinfo : EIATTR_EXIT_INSTR_OFFSETS
	.align		4
        /*035c*/ 	.byte	0x04, 0x1c
        /*035e*/ 	.short	(.L_39 - .L_38)


	//   ....[0]....
.L_38:
        /*0360*/ 	.word	0x000011a0


	//   ....[1]....
        /*0364*/ 	.word	0x00001200


	//   ....[2]....
        /*0368*/ 	.word	0x00004380


	//   ....[3]....
        /*036c*/ 	.word	0x000043b0


	//   ....[4]....
        /*0370*/ 	.word	0x000053d0


	//----- nvinfo : EIATTR_MAX_THREADS
	.align		4
.L_39:
        /*0374*/ 	.byte	0x04, 0x05
        /*0376*/ 	.short	(.L_41 - .L_40)
.L_40:
        /*0378*/ 	.word	0x00000180
        /*037c*/ 	.word	0x00000001
        /*0380*/ 	.word	0x00000001


	//----- nvinfo : EIATTR_CRS_STACK_SIZE
	.align		4
.L_41:
        /*0384*/ 	.byte	0x04, 0x1e
        /*0386*/ 	.short	(.L_43 - .L_42)
.L_42:
        /*0388*/ 	.word	0x00000000


	//----- nvinfo : EIATTR_CBANK_PARAM_SIZE
	.align		4
.L_43:
        /*038c*/ 	.byte	0x03, 0x19
        /*038e*/ 	.short	0x0470


	//----- nvinfo : EIATTR_PARAM_CBANK
	.align		4
        /*0390*/ 	.byte	0x04, 0x0a
        /*0392*/ 	.short	(.L_45 - .L_44)
	.align		4
.L_44:
        /*0394*/ 	.word	index@(.nv.constant0._ZN7cutlass13device_kernelINS_4gemm6kernel13GemmUniversalIN4cute5tupleIJiiiiEEENS1_10collective13CollectiveMmaINS1_34MainloopSm90TmaGmmaWarpSpecializedILi5ENS5_IJNS4_1CILi1EEESB_SB_EEENS1_32KernelTmaWarpSpecializedPingpongEEENS5_IJNSA_ILi64EEESF_NSA_ILi128EEEEEEaNS5_IJlSB_lEEEaSI_NS4_8TiledMMAINS4_8MMA_AtomIJNS4_4SM904GMMA26MMA_64x64x32_S32S8S8_SS_TNEEEENS4_6LayoutISC_NS5_IJNSA_ILi0EEESQ_SQ_EEEEENS5_IJNS4_10UnderscoreEST_ST_EEEEENS4_13SM90_TMA_LOADENS4_14ComposedLayoutINS4_7SwizzleILi3ELi4ELi3EEENS4_18smem_ptr_flag_bitsILi8EEENSP_INS5_IJNSA_ILi8EEESG_EEENS5_IJSG_SB_EEEEEEEvNS4_8identityESW_S16_vS17_EENS_8epilogue10collective6detail29Sm90TmaWarpSpecializedAdapterINS1A_15DefaultEpilogueIaSI_SI_NS19_6thread17LinearCombinationIaLi1EiiLNS1E_9ScaleType4KindE0ELNS_15FloatRoundStyleE2EaEENS1_15EpilogueDefaultEEEEEvvEEEEvNT_6ParamsE)
        /*0398*/ 	.short	0x0210
        /*039a*/ 	.short	0x0470


	//----- nvinfo : EIATTR_SW_WAR
	.align		4
.L_45:
        /*039c*/ 	.byte	0x04, 0x36
        /*039e*/ 	.short	(.L_47 - .L_46)
.L_46:
        /*03a0*/ 	.word	0x00000008
.L_47:


//--------------------- .nv.callgraph             --------------------------
	.section	.nv.callgraph,"",@"SHT_CUDA_CALLGRAPH"
	.align	4
	.sectionentsize	8
	.align		4
        /*0000*/ 	.word	0x00000000
	.align		4
        /*0004*/ 	.word	0xffffffff
	.align		4
        /*0008*/ 	.word	index@(_ZN7cutlass13device_kernelINS_4gemm6kernel13GemmUniversalIN4cute5tupleIJiiiiEEENS1_10collective13CollectiveMmaINS1_34MainloopSm90TmaGmmaWarpSpecializedILi5ENS5_IJNS4_1CILi1EEESB_SB_EEENS1_32KernelTmaWarpSpecializedPingpongEEENS5_IJNSA_ILi64EEESF_NSA_ILi128EEEEEEaNS5_IJlSB_lEEEaSI_NS4_8TiledMMAINS4_8MMA_AtomIJNS4_4SM904GMMA26MMA_64x64x32_S32S8S8_SS_TNEEEENS4_6LayoutISC_NS5_IJNSA_ILi0EEESQ_SQ_EEEEENS5_IJNS4_10UnderscoreEST_ST_EEEEENS4_13SM90_TMA_LOADENS4_14ComposedLayoutINS4_7SwizzleILi3ELi4ELi3EEENS4_18smem_ptr_flag_bitsILi8EEENSP_INS5_IJNSA_ILi8EEESG_EEENS5_IJSG_SB_EEEEEEEvNS4_8identityESW_S16_vS17_EENS_8epilogue10collective6detail29Sm90TmaWarpSpecializedAdapterINS1A_15DefaultEpilogueIaSI_SI_NS19_6thread17LinearCombinationIaLi1EiiLNS1E_9ScaleType4KindE0ELNS_15FloatRoundStyleE2EaEENS1_15EpilogueDefaultEEEEEvvEEEEvNT_6ParamsE)
	.align		4
        /*000c*/ 	.word	index@(__assertfail)
	.align		4
        /*0010*/ 	.word	0x00000000
	.align		4
        /*0014*/ 	.word	0xfffffffe
	.align		4
        /*0018*/ 	.word	0x00000000
	.align		4
        /*001c*/ 	.word	0xfffffffd
	.align		4
        /*0020*/ 	.word	0x00000000
	.align		4
        /*0024*/ 	.word	0xfffffffc


//--------------------- .nv.constant4             --------------------------
	.section	.nv.constant4,"a",@progbits
	.align	8
	.align		8
.nv.constant4:
        /*0000*/ 	.dword	__assertfail
	.align		8
        /*0008*/ 	.dword	__unnamed_1
	.align		8
        /*0010*/ 	.dword	_ZN39_INTERNAL_9fc181e4_4_k_cu_53519fe7_48734cuda3std3__45__cpo5beginE
	.align		8
        /*0018*/ 	.dword	_ZN39_INTERNAL_9fc181e4_4_k_cu_53519fe7_48734cuda3std3__45__cpo3endE
	.align		8
        /*0020*/ 	.dword	_ZN39_INTERNAL_9fc181e4_4_k_cu_53519fe7_48734cuda3std3__45__cpo6cbeginE
	.align		8
        /*0028*/ 	.dword	_ZN39_INTERNAL_9fc181e4_4_k_cu_53519fe7_48734cuda3std3__45__cpo4cendE
	.align		8
        /*0030*/ 	.dword	_ZN39_INTERNAL_9fc181e4_4_k_cu_53519fe7_48734cuda3std3__441_GLOBAL__N__9fc181e4_4_k_cu_53519fe7_48736ignoreE
	.align		8
        /*0038*/ 	.dword	_ZN39_INTERNAL_9fc181e4_4_k_cu_53519fe7_48734cuda3std3__419piecewise_constructE
	.align		8
        /*0040*/ 	.dword	_ZN39_INTERNAL_9fc181e4_4_k_cu_53519fe7_48734cuda3std3__48in_placeE
	.align		8
        /*0048*/ 	.dword	_ZN39_INTERNAL_9fc181e4_4_k_cu_53519fe7_48734cuda3std6ranges3__45__cpo4swapE
	.align		8
        /*0050*/ 	.dword	_ZN39_INTERNAL_9fc181e4_4_k_cu_53519fe7_48734cuda3std6ranges3__45__cpo9iter_moveE
	.align		8
        /*0058*/ 	.dword	_ZN39_INTERNAL_9fc181e4_4_k_cu_53519fe7_48734cute7productE
	.align		8
        /*0060*/ 	.dword	_ZN39_INTERNAL_9fc181e4_4_k_cu_53519fe7_48734cute1_E
	.align		8
        /*0068*/ 	.dword	$str$22
	.align		8
        /*0070*/ 	.dword	$str$23


//--------------------- .text._ZN7cutlass13device_kernelINS_4gemm6kernel13GemmUniversalIN4cute5tupleIJiiiiEEENS1_10collective13CollectiveMmaINS1_34MainloopSm90TmaGmmaWarpSpecializedILi5ENS5_IJNS4_1CILi1EEESB_SB_EEENS1_32KernelTmaWarpSpecializedPingpongEEENS5_IJNSA_ILi64EEESF_NSA_ILi128EEEEEEaNS5_IJlSB_lEEEaSI_NS4_8TiledMMAINS4_8MMA_AtomIJNS4_4SM904GMMA26MMA_64x64x32_S32S8S8_SS_TNEEEENS4_6LayoutISC_NS5_IJNSA_ILi0EEESQ_SQ_EEEEENS5_IJNS4_10UnderscoreEST_ST_EEEEENS4_13SM90_TMA_LOADENS4_14ComposedLayoutINS4_7SwizzleILi3ELi4ELi3EEENS4_18smem_ptr_flag_bitsILi8EEENSP_INS5_IJNSA_ILi8EEESG_EEENS5_IJSG_SB_EEEEEEEvNS4_8identityESW_S16_vS17_EENS_8epilogue10collective6detail29Sm90TmaWarpSpecializedAdapterINS1A_15DefaultEpilogueIaSI_SI_NS19_6thread17LinearCombinationIaLi1EiiLNS1E_9ScaleType4KindE0ELNS_15FloatRoundStyleE2EaEENS1_15EpilogueDefaultEEEEEvvEEEEvNT_6ParamsE --------------------------
	.section	.text._ZN7cutlass13device_kernelINS_4gemm6kernel13GemmUniversalIN4cute5tupleIJiiiiEEENS1_10collective13CollectiveMmaINS1_34MainloopSm90TmaGmmaWarpSpecializedILi5ENS5_IJNS4_1CILi1EEESB_SB_EEENS1_32KernelTmaWarpSpecializedPingpongEEENS5_IJNSA_ILi64EEESF_NSA_ILi128EEEEEEaNS5_IJlSB_lEEEaSI_NS4_8TiledMMAINS4_8MMA_AtomIJNS4_4SM904GMMA26MMA_64x64x32_S32S8S8_SS_TNEEEENS4_6LayoutISC_NS5_IJNSA_ILi0EEESQ_SQ_EEEEENS5_IJNS4_10UnderscoreEST_ST_EEEEENS4_13SM90_TMA_LOADENS4_14ComposedLayoutINS4_7SwizzleILi3ELi4ELi3EEENS4_18smem_ptr_flag_bitsILi8EEENSP_INS5_IJNSA_ILi8EEESG_EEENS5_IJSG_SB_EEEEEEEvNS4_8identityESW_S16_vS17_EENS_8epilogue10collective6detail29Sm90TmaWarpSpecializedAdapterINS1A_15DefaultEpilogueIaSI_SI_NS19_6thread17LinearCombinationIaLi1EiiLNS1E_9ScaleType4KindE0ELNS_15FloatRoundStyleE2EaEENS1_15EpilogueDefaultEEEEEvvEEEEvNT_6ParamsE,"ax",@progbits
	.align	128
.text._ZN7cutlass13device_kernelINS_4gemm6kernel13GemmUniversalIN4cute5tupleIJiiiiEEENS1_10collective13CollectiveMmaINS1_34MainloopSm90TmaGmmaWarpSpecializedILi5ENS5_IJNS4_1CILi1EEESB_SB_EEENS1_32KernelTmaWarpSpecializedPingpongEEENS5_IJNSA_ILi64EEESF_NSA_ILi128EEEEEEaNS5_IJlSB_lEEEaSI_NS4_8TiledMMAINS4_8MMA_AtomIJNS4_4SM904GMMA26MMA_64x64x32_S32S8S8_SS_TNEEEENS4_6LayoutISC_NS5_IJNSA_ILi0EEESQ_SQ_EEEEENS5_IJNS4_10UnderscoreEST_ST_EEEEENS4_13SM90_TMA_LOADENS4_14ComposedLayoutINS4_7SwizzleILi3ELi4ELi3EEENS4_18smem_ptr_flag_bitsILi8EEENSP_INS5_IJNSA_ILi8EEESG_EEENS5_IJSG_SB_EEEEEEEvNS4_8identityESW_S16_vS17_EENS_8epilogue10collective6detail29Sm90TmaWarpSpecializedAdapterINS1A_15DefaultEpilogueIaSI_SI_NS19_6thread17LinearCombinationIaLi1EiiLNS1E_9ScaleType4KindE0ELNS_15FloatRoundStyleE2EaEENS1_15EpilogueDefaultEEEEEvvEEEEvNT_6ParamsE:
        .type           _ZN7cutlass13device_kernelINS_4gemm6kernel13GemmUniversalIN4cute5tupleIJiiiiEEENS1_10collective13CollectiveMmaINS1_34MainloopSm90TmaGmmaWarpSpecializedILi5ENS5_IJNS4_1CILi1EEESB_SB_EEENS1_32KernelTmaWarpSpecializedPingpongEEENS5_IJNSA_ILi64EEESF_NSA_ILi128EEEEEEaNS5_IJlSB_lEEEaSI_NS4_8TiledMMAINS4_8MMA_AtomIJNS4_4SM904GMMA26MMA_64x64x32_S32S8S8_SS_TNEEEENS4_6LayoutISC_NS5_IJNSA_ILi0EEESQ_SQ_EEEEENS5_IJNS4_10UnderscoreEST_ST_EEEEENS4_13SM90_TMA_LOADENS4_14ComposedLayoutINS4_7SwizzleILi3ELi4ELi3EEENS4_18smem_ptr_flag_bitsILi8EEENSP_INS5_IJNSA_ILi8EEESG_EEENS5_IJSG_SB_EEEEEEEvNS4_8identityESW_S16_vS17_EENS_8epilogue10collective6detail29Sm90TmaWarpSpecializedAdapterINS1A_15DefaultEpilogueIaSI_SI_NS19_6thread17LinearCombinationIaLi1EiiLNS1E_9ScaleType4KindE0ELNS_15FloatRoundStyleE2EaEENS1_15EpilogueDefaultEEEEEvvEEEEvNT_6ParamsE,@function
        .size           _ZN7cutlass13device_kernelINS_4gemm6kernel13GemmUniversalIN4cute5tupleIJiiiiEEENS1_10collective13CollectiveMmaINS1_34MainloopSm90TmaGmmaWarpSpecializedILi5ENS5_IJNS4_1CILi1EEESB_SB_EEENS1_32KernelTmaWarpSpecializedPingpongEEENS5_IJNSA_ILi64EEESF_NSA_ILi128EEEEEEaNS5_IJlSB_lEEEaSI_NS4_8TiledMMAINS4_8MMA_AtomIJNS4_4SM904GMMA26MMA_64x64x32_S32S8S8_SS_TNEEEENS4_6LayoutISC_NS5_IJNSA_ILi0EEESQ_SQ_EEEEENS5_IJNS4_10UnderscoreEST_ST_EEEEENS4_13SM90_TMA_LOADENS4_14ComposedLayoutINS4_7SwizzleILi3ELi4ELi3EEENS4_18smem_ptr_flag_bitsILi8EEENSP_INS5_IJNSA_ILi8EEESG_EEENS5_IJSG_SB_EEEEEEEvNS4_8identityESW_S16_vS17_EENS_8epilogue10collective6detail29Sm90TmaWarpSpecializedAdapterINS1A_15DefaultEpilogueIaSI_SI_NS19_6thread17LinearCombinationIaLi1EiiLNS1E_9ScaleType4KindE0ELNS_15FloatRoundStyleE2EaEENS1_15EpilogueDefaultEEEEEvvEEEEvNT_6ParamsE,(.L_x_139 - _ZN7cutlass13device_kernelINS_4gemm6kernel13GemmUniversalIN4cute5tupleIJiiiiEEENS1_10collective13CollectiveMmaINS1_34MainloopSm90TmaGmmaWarpSpecializedILi5ENS5_IJNS4_1CILi1EEESB_SB_EEENS1_32KernelTmaWarpSpecializedPingpongEEENS5_IJNSA_ILi64EEESF_NSA_ILi128EEEEEEaNS5_IJlSB_lEEEaSI_NS4_8TiledMMAINS4_8MMA_AtomIJNS4_4SM904GMMA26MMA_64x64x32_S32S8S8_SS_TNEEEENS4_6LayoutISC_NS5_IJNSA_ILi0EEESQ_SQ_EEEEENS5_IJNS4_10UnderscoreEST_ST_EEEEENS4_13SM90_TMA_LOADENS4_14ComposedLayoutINS4_7SwizzleILi3ELi4ELi3EEENS4_18smem_ptr_flag_bitsILi8EEENSP_INS5_IJNSA_ILi8EEESG_EEENS5_IJSG_SB_EEEEEEEvNS4_8identityESW_S16_vS17_EENS_8epilogue10collective6detail29Sm90TmaWarpSpecializedAdapterINS1A_15DefaultEpilogueIaSI_SI_NS19_6thread17LinearCombinationIaLi1EiiLNS1E_9ScaleType4KindE0ELNS_15FloatRoundStyleE2EaEENS1_15EpilogueDefaultEEEEEvvEEEEvNT_6ParamsE)
        .other          _ZN7cutlass13device_kernelINS_4gemm6kernel13GemmUniversalIN4cute5tupleIJiiiiEEENS1_10collective13CollectiveMmaINS1_34MainloopSm90TmaGmmaWarpSpecializedILi5ENS5_IJNS4_1CILi1EEESB_SB_EEENS1_32KernelTmaWarpSpecializedPingpongEEENS5_IJNSA_ILi64EEESF_NSA_ILi128EEEEEEaNS5_IJlSB_lEEEaSI_NS4_8TiledMMAINS4_8MMA_AtomIJNS4_4SM904GMMA26MMA_64x64x32_S32S8S8_SS_TNEEEENS4_6LayoutISC_NS5_IJNSA_ILi0EEESQ_SQ_EEEEENS5_IJNS4_10UnderscoreEST_ST_EEEEENS4_13SM90_TMA_LOADENS4_14ComposedLayoutINS4_7SwizzleILi3ELi4ELi3EEENS4_18smem_ptr_flag_bitsILi8EEENSP_INS5_IJNSA_ILi8EEESG_EEENS5_IJSG_SB_EEEEEEEvNS4_8identityESW_S16_vS17_EENS_8epilogue10collective6detail29Sm90TmaWarpSpecializedAdapterINS1A_15DefaultEpilogueIaSI_SI_NS19_6thread17LinearCombinationIaLi1EiiLNS1E_9ScaleType4KindE0ELNS_15FloatRoundStyleE2EaEENS1_15EpilogueDefaultEEEEEvvEEEEvNT_6ParamsE,@"STO_CUDA_ENTRY STV_DEFAULT"
_ZN7cutlass13device_kernelINS_4gemm6kernel13GemmUniversalIN4cute5tupleIJiiiiEEENS1_10collective13CollectiveMmaINS1_34MainloopSm90TmaGmmaWarpSpecializedILi5ENS5_IJNS4_1CILi1EEESB_SB_EEENS1_32KernelTmaWarpSpecializedPingpongEEENS5_IJNSA_ILi64EEESF_NSA_ILi128EEEEEEaNS5_IJlSB_lEEEaSI_NS4_8TiledMMAINS4_8MMA_AtomIJNS4_4SM904GMMA26MMA_64x64x32_S32S8S8_SS_TNEEEENS4_6LayoutISC_NS5_IJNSA_ILi0EEESQ_SQ_EEEEENS5_IJNS4_10UnderscoreEST_ST_EEEEENS4_13SM90_TMA_LOADENS4_14ComposedLayoutINS4_7SwizzleILi3ELi4ELi3EEENS4_18smem_ptr_flag_bitsILi8EEENSP_INS5_IJNSA_ILi8EEESG_EEENS5_IJSG_SB_EEEEEEEvNS4_8identityESW_S16_vS17_EENS_8epilogue10collective6detail29Sm90TmaWarpSpecializedAdapterINS1A_15DefaultEpilogueIaSI_SI_NS19_6thread17LinearCombinationIaLi1EiiLNS1E_9ScaleType4KindE0ELNS_15FloatRoundStyleE2EaEENS1_15EpilogueDefaultEEEEEvvEEEEvNT_6ParamsE:
[----:B------:R-:W0:Y:S02]  /*0000*/  LDC R1, c[0x0][0x28] ;  /* 0x00000a00ff017b82 */ /* 0x000e240000000800 */
[----:B0-----:R-:W-:Y:S01]  /*0010*/  VIADD R1, R1, 0xfffffff8 ;  /* 0xfffffff801017836 */ /* 0x001fe20000000000 */
[----:B------:R-:W0:Y:S01]  /*0020*/  S2R R4, SR_TID.X ;  /* 0x0000000000047919 */ /* 0x000e220000002100 */
[----:B------:R-:W-:Y:S01]  /*0030*/  ELECT P0, URZ, PT ;  /* 0x00000000003f782f */ /* 0x000fe20003800000 */
[----:B------:R-:W-:Y:S01]  /*0040*/  BSSY B0, `(.L_x_0) ;  /* 0x000000f000007945 */ /* 0x000fe20003800000 */
[--C-:B0-----:R-:W-:Y:S02]  /*0050*/  SHF.R.U32.HI R0, RZ, 0x5, R4.reuse ;  /* 0x00000005ff007819 */ /* 0x101fe40000011604 */
[----:B------:R-:W-:-:S03]  /*0060*/  SHF.R.U32.HI R5, RZ, 0x7, R4 ;  /* 0x00000007ff057819 */ /* 0x000fc60000011604 */
[----:B------:R-:W0:Y:S04]  /*0070*/  SHFL.IDX PT, R2, R0, RZ, 0x1f ;  /* 0x00001fff00027589 */ /* 0x000e2800000e0000 */
[----:B------:R1:W2:Y:S01]  /*0080*/  SHFL.IDX PT, R8, R5, RZ, 0x1f ;  /* 0x00001fff05087589 */ /* 0x0002a200000e0000 */
[----:B0-----:R-:W-:-:S13]  /*0090*/  ISETP.NE.OR P0, PT, R2, RZ, !P0 ;  /* 0x000000ff0200720c */ /* 0x001fda0004705670 */
[----:B-12---:R-:W-:Y:S05]  /*00a0*/  @P0 BRA `(.L_x_1) ;  /* 0x0000000000200947 */ /* 0x006fea0003800000 */
[----:B------:R-:W-:Y:S02]  /*00b0*/  ULDC.64 UR4, c[0x0][0x198] ;  /* 0x0000660000047ab9 */ /* 0x000fe40000000a00 */
[----:B------:R-:W-:Y:S02]  /*00c0*/  UIADD3 UR6, UP0, UR4, 0xf0, URZ ;  /* 0x000000f004067890 */ /* 0x000fe4000ff1e03f */
[----:B------:R-:W-:Y:S02]  /*00d0*/  UIADD3 UR4, UP1, UR4, 0x1f0, URZ ;  /* 0x000001f004047890 */ /* 0x000fe4000ff3e03f */
[----:B------:R-:W-:Y:S02]  /*00e0*/  UIADD3.X UR7, URZ, UR5, URZ, UP0, !UPT ;  /* 0x000000053f077290 */ /* 0x000fe400087fe43f */
[----:B------:R-:W-:-:S07]  /*00f0*/  UIADD3.X UR5, URZ, UR5, URZ, UP1, !UPT ;  /* 0x000000053f057290 */ /* 0x000fce0008ffe43f */
[----:B------:R0:W-:Y:S02]  /*0100*/  UTMACCTL.PF [UR6] ;  /* 0x00000000060079b9 */ /* 0x0001e40008040000 */
[----:B------:R0:W-:Y:S02]  /*0110*/  UTMACCTL.PF [UR4] ;  /* 0x00000000040079b9 */ /* 0x0001e40008040000 */
[----:B0-----:R-:W-:Y:S01]  /*0120*/  NOP ;  /* 0x0000000000007918 */ /* 0x001fe20000000000 */
.L_x_1:
[----:B------:R-:W-:Y:S05]  /*0130*/  BSYNC B0 ;  /* 0x0000000000007941 */ /* 0x000fea0003800000 */
.L_x_0:
[----:B------:R-:W0:Y:S02]  /*0140*/  SHFL.IDX PT, R3, R0, RZ, 0x1f ;  /* 0x00001fff00037589 */ /* 0x000e2400000e0000 */
[----:B0-----:R-:W-:-:S13]  /*0150*/  ISETP.NE.AND P0, PT, R3, RZ, PT ;  /* 0x000000ff0300720c */ /* 0x001fda0003f05270 */
[----:B------:R-:W-:Y:S05]  /*0160*/  @P0 BRA `(.L_x_2) ;  /* 0x0000000000600947 */ /* 0x000fea0003800000 */
[----:B------:R-:W0:Y:S01]  /*0170*/  S2UR UR8, SR_CgaCtaId ;  /* 0x00000000000879c3 */ /* 0x000e220000008800 */
[----:B------:R-:W-:Y:S01]  /*0180*/  UMOV UR4, 0x400 ;  /* 0x0000040000047882 */ /* 0x000fe20000000000 */
[----:B------:R-:W-:Y:S01]  /*0190*/  UMOV UR5, 0x1 ;  /* 0x0000000100057882 */ /* 0x000fe20000000000 */
[----:B------:R-:W-:Y:S01]  /*01a0*/  UMOV UR6, 0x80 ;  /* 0x0000008000067882 */ /* 0x000fe20000000000 */
[----:B------:R-:W-:Y:S01]  /*01b0*/  ELECT P0, URZ, PT ;  /* 0x00000000003f782f */ /* 0x000fe20003800000 */
[----:B------:R-:W-:-:S04]  /*01c0*/  UIADD3 UR6, -UR6, 0x100000, URZ ;  /* 0x0010000006067890 */ /* 0x000fc8000fffe13f */
[----:B------:R-:W-:Y:S02]  /*01d0*/  USHF.L.U32 UR7, UR6, 0xb, URZ ;  /* 0x0000000b06077899 */ /* 0x000fe4000800063f */
[----:B------:R-:W-:Y:S02]  /*01e0*/  USHF.L.U32 UR6, UR6, 0x1, URZ ;  /* 0x0000000106067899 */ /* 0x000fe4000800063f */
[----:B0-----:R-:W-:Y:S02]  /*01f0*/  ULEA UR8, UR8, UR4, 0x18 ;  /* 0x0000000408087291 */ /* 0x001fe4000f8ec03f */
[----:B------:R-:W-:-:S04]  /*0200*/  UIADD3 UR4, -UR5, 0x100000, URZ ;  /* 0x0010000005047890 */ /* 0x000fc8000fffe13f */
[----:B------:R-:W-:Y:S02]  /*0210*/  USHF.L.U32 UR5, UR4, 0xb, URZ ;  /* 0x0000000b04057899 */ /* 0x000fe4000800063f */
[----:B------:R-:W-:Y:S01]  /*0220*/  USHF.L.U32 UR4, UR4, 0x1, URZ ;  /* 0x0000000104047899 */ /* 0x000fe2000800063f */
[----:B------:R-:W0:Y:S11]  /*0230*/  FENCE.VIEW.ASYNC.S ;  /* 0x00000000000073c6 */ /* 0x000e360000000000 */
[----:B0-----:R0:W1:Y:S01]  /*0240*/  SYNCS.EXCH.64 URZ, [UR8], UR4 ;  /* 0x00000004083f75b2 */ /* 0x0010620008000100 */
[----:B------:R0:W2:Y:S01]  /*0250*/  SYNCS.EXCH.64 URZ, [UR8+0x28], UR6 ;  /* 0x00002806083f75b2 */ /* 0x0000a20008000100 */
[----:B------:R0:W3:Y:S01]  /*0260*/  SYNCS.EXCH.64 URZ, [UR8+0x8], UR4 ;  /* 0x00000804083f75b2 */ /* 0x0000e20008000100 */
[----:B------:R0:W4:Y:S01]  /*0270*/  SYNCS.EXCH.64 URZ, [UR8+0x30], UR6 ;  /* 0x00003006083f75b2 */ /* 0x0001220008000100 */
[----:B------:R0:W0:Y:S01]  /*0280*/  SYNCS.EXCH.64 URZ, [UR8+0x10], UR4 ;  /* 0x00001004083f75b2 */ /* 0x0000220008000100 */
[----:B------:R0:W0:Y:S01]  /*0290*/  SYNCS.EXCH.64 URZ, [UR8+0x38], UR6 ;  /* 0x00003806083f75b2 */ /* 0x0000220008000100 */
[----:B------:R0:W0:Y:S01]  /*02a0*/  SYNCS.EXCH.64 URZ, [UR8+0x18], UR4 ;  /* 0x00001804083f75b2 */ /* 0x0000220008000100 */
[----:B------:R0:W0:Y:S01]  /*02b0*/  SYNCS.EXCH.64 URZ, [UR8+0x40], UR6 ;  /* 0x00004006083f75b2 */ /* 0x0000220008000100 */
[----:B------:R0:W0:Y:S01]  /*02c0*/  SYNCS.EXCH.64 URZ, [UR8+0x20], UR4 ;  /* 0x00002004083f75b2 */ /* 0x0000220008000100 */
[----:B------:R0:W0:Y:S01]  /*02d0*/  SYNCS.EXCH.64 URZ, [UR8+0x48], UR6 ;  /* 0x00004806083f75b2 */ /* 0x0000220008000100 */
[----:B------:R-:W-:Y:S01]  /*02e0*/  NOP ;  /* 0x0000000000007918 */ /* 0x000fe20000000000 */
.L_x_2:
[----:B------:R-:W5:Y:S01]  /*02f0*/  SHFL.IDX PT, R6, R0, RZ, 0x1f ;  /* 0x00001fff00067589 */ /* 0x000f6200000e0000 */
[----:B------:R-:W-:Y:S01]  /*0300*/  ELECT P0, URZ, PT ;  /* 0x00000000003f782f */ /* 0x000fe20003800000 */
[----:B------:R-:W-:Y:S01]  /*0310*/  NOP ;  /* 0x0000000000007918 */ /* 0x000fe20000000000 */
[----:B------:R-:W-:Y:S01]  /*0320*/  ELECT P1, URZ, PT ;  /* 0x00000000003f782f */ /* 0x000fe20003820000 */
[----:B------:R-:W1:Y:S01]  /*0330*/  SHFL.IDX PT, R3, R0, RZ, 0x1f ;  /* 0x00001fff00037589 */ /* 0x000e6200000e0000 */
[----:B0-----:R-:W-:Y:S01]  /*0340*/  UMOV UR4, 0x20 ;  /* 0x0000002000047882 */ /* 0x001fe20000000000 */
[----:B------:R-:W-:Y:S01]  /*0350*/  UMOV UR11, 0x80 ;  /* 0x00000080000b7882 */ /* 0x000fe20000000000 */
[----:B------:R-:W-:Y:S01]  /*0360*/  NOP ;  /* 0x0000000000007918 */ /* 0x000fe20000000000 */
[C---:B------:R-:W-:Y:S01]  /*0370*/  VIADD R33, R8.reuse, 0xffffffff ;  /* 0xffffffff08217836 */ /* 0x040fe20000000000 */
[----:B------:R-:W0:Y:S01]  /*0380*/  SHFL.IDX PT, R5, R5, RZ, 0x1f ;  /* 0x00001fff05057589 */ /* 0x000e2200000e0000 */
[----:B------:R-:W-:Y:S01]  /*0390*/  ULDC.64 UR36, c[0x0][0x208] ;  /* 0x0000820000247ab9 */ /* 0x000fe20000000a00 */
[----:B------:R-:W-:-:S02]  /*03a0*/  ISETP.NE.AND P2, PT, R8, RZ, PT ;  /* 0x000000ff0800720c */ /* 0x000fc40003f45270 */
[----:B------:R-:W-:Y:S02]  /*03b0*/  ISETP.GE.U32.AND P3, PT, R33, 0x2, PT ;  /* 0x000000022100780c */ /* 0x000fe40003f66070 */
[----:B-----5:R-:W-:Y:S02]  /*03c0*/  ISETP.NE.OR P0, PT, R6, RZ, !P0 ;  /* 0x000000ff0600720c */ /* 0x020fe40004705670 */
[----:B-1----:R-:W-:Y:S02]  /*03d0*/  ISETP.NE.OR P1, PT, R3, RZ, !P1 ;  /* 0x000000ff0300720c */ /* 0x002fe40004f25670 */
[----:B------:R-:W-:-:S04]  /*03e0*/  SHF.R.S32.HI R3, RZ, 0x1f, R2 ;  /* 0x0000001fff037819 */ /* 0x000fc80000011402 */
[----:B------:R-:W-:-:S05]  /*03f0*/  LEA.HI R3, R3, R2, RZ, 0x2 ;  /* 0x0000000203037211 */ /* 0x000fca00078f10ff */
[----:B------:R-:W-:Y:S01]  /*0400*/  VOTEU.ALL UP0, P0 ;  /* 0x00000000003f7886 */ /* 0x000fe20000000000 */
[----:B------:R-:W-:Y:S01]  /*0410*/  LOP3.LUT R3, R3, 0xfffffffc, RZ, 0xc0, !PT ;  /* 0xfffffffc03037812 */ /* 0x000fe200078ec0ff */
[----:B------:R-:W-:-:S03]  /*0420*/  VOTEU.ALL UP1, P1 ;  /* 0x00000000003f7886 */ /* 0x000fc60000820000 */
[----:B------:R-:W1:Y:S01]  /*0430*/  @!UP0 S2UR UR7, SR_CgaCtaId ;  /* 0x00000000000789c3 */ /* 0x000e620000008800 */
[----:B------:R-:W-:Y:S01]  /*0440*/  @!UP0 UMOV UR6, 0x400 ;  /* 0x0000040000068882 */ /* 0x000fe20000000000 */
[----:B------:R-:W-:-:S04]  /*0450*/  @!UP0 UIADD3 UR4, -UR4, 0x100000, URZ ;  /* 0x0010000004048890 */ /* 0x000fc8000fffe13f */
[----:B------:R-:W-:Y:S02]  /*0460*/  @!UP0 USHF.L.U32 UR5, UR4, 0xb, URZ ;  /* 0x0000000b04058899 */ /* 0x000fe4000800063f */
[----:B------:R-:W-:Y:S01]  /*0470*/  @!UP0 USHF.L.U32 UR4, UR4, 0x1, URZ ;  /* 0x0000000104048899 */ /* 0x000fe2000800063f */
[----:B------:R-:W-:Y:S01]  /*0480*/  IMAD.IADD R0, R2, 0x1, -R3 ;  /* 0x0000000102007824 */ /* 0x000fe200078e0a03 */
[----:B------:R-:W-:Y:S01]  /*0490*/  @!UP1 UMOV UR9, 0x400 ;  /* 0x0000040000099882 */ /* 0x000fe20000000000 */
[----:B------:R-:W-:Y:S01]  /*04a0*/  VOTEU.ALL UP2, P1 ;  /* 0x00000000003f7886 */ /* 0x000fe20000840000 */
[----:B------:R-:W-:Y:S01]  /*04b0*/  VOTEU.ALL UP3, P1 ;  /* 0x00000000003f7886 */ /* 0x000fe20000860000 */
[----:B------:R-:W-:Y:S01]  /*04c0*/  VOTEU.ALL UP4, P1 ;  /* 0x00000000003f7886 */ /* 0x000fe20000880000 */
[----:B------:R-:W5:Y:S01]  /*04d0*/  @!UP1 S2UR UR10, SR_CgaCtaId ;  /* 0x00000000000a99c3 */ /* 0x000f620000008800 */
[----:B------:R-:W-:Y:S01]  /*04e0*/  VOTEU.ALL UP5, P1 ;  /* 0x00000000003f7886 */ /* 0x000fe200008a0000 */
[----:B------:R-:W-:-:S04]  /*04f0*/  SHF.R.S32.HI R3, RZ, 0x1f, R4 ;  /* 0x0000001fff037819 */ /* 0x000fc80000011404 */
[----:B------:R-:W-:-:S04]  /*0500*/  LEA.HI R3, R3, R4, RZ, 0x7 ;  /* 0x0000000403037211 */ /* 0x000fc800078f38ff */
[----:B------:R-:W-:-:S05]  /*0510*/  LOP3.LUT R3, R3, 0xffffff80, RZ, 0xc0, !PT ;  /* 0xffffff8003037812 */ /* 0x000fca00078ec0ff */
[----:B------:R-:W-:Y:S01]  /*0520*/  IMAD.IADD R3, R4, 0x1, -R3 ;  /* 0x0000000104037824 */ /* 0x000fe200078e0a03 */
[----:B-1----:R-:W-:Y:S02]  /*0530*/  @!UP0 ULEA UR8, UR7, UR6, 0x18 ;  /* 0x0000000607088291 */ /* 0x002fe4000f8ec03f */
[----:B------:R-:W-:-:S04]  /*0540*/  @!UP1 UIADD3 UR6, -UR11, 0x100000, URZ ;  /* 0x001000000b069890 */ /* 0x000fc8000fffe13f */
[----:B------:R-:W-:Y:S02]  /*0550*/  @!UP1 USHF.L.U32 UR7, UR6, 0xb, URZ ;  /* 0x0000000b06079899 */ /* 0x000fe4000800063f */
[----:B------:R-:W-:Y:S01]  /*0560*/  @!UP1 USHF.L.U32 UR6, UR6, 0x1, URZ ;  /* 0x0000000106069899 */ /* 0x000fe2000800063f */
[----:B------:R-:W-:Y:S01]  /*0570*/  VOTEU.ALL UP0, P0 ;  /* 0x00000000003f7886 */ /* 0x000fe20000000000 */
[----:B-----5:R-:W-:Y:S01]  /*0580*/  @!UP1 ULEA UR9, UR10, UR9, 0x18 ;  /* 0x000000090a099291 */ /* 0x020fe2000f8ec03f */
[----:B------:R-:W-:Y:S02]  /*0590*/  VOTEU.ALL UP1, P0 ;  /* 0x00000000003f7886 */ /* 0x000fe40000020000 */
[----:B------:R-:W-:Y:S01]  /*05a0*/  ULDC.64 UR10, c[0x0][0x598] ;  /* 0x00016600000a7ab9 */ /* 0x000fe20000000a00 */
[----:B------:R-:W-:Y:S01]  /*05b0*/  ISETP.NE.AND P0, PT, R0, 0x3, PT ;  /* 0x000000030000780c */ /* 0x000fe20003f05270 */
[----:B------:R-:W1:Y:S02]  /*05c0*/  FENCE.VIEW.ASYNC.S ;  /* 0x00000000000073c6 */ /* 0x000e640000000000 */
[----:B-1----:R1:W2:Y:S01]  /*05d0*/  @!UP0 SYNCS.EXCH.64 URZ, [UR8+0x80], UR4 ;  /* 0x00008004083f85b2 */ /* 0x0022a20008000100 */
[----:B------:R-:W-:-:S02]  /*05e0*/  ISETP.NE.U32.AND P1, PT, RZ, UR10, PT ;  /* 0x0000000aff007c0c */ /* 0x000fc4000bf25070 */
[----:B------:R-:W-:Y:S02]  /*05f0*/  ISETP.EQ.OR P0, PT, R0, RZ, !P0 ;  /* 0x000000ff0000720c */ /* 0x000fe40004702670 */
[----:B------:R-:W-:Y:S02]  /*0600*/  ISETP.NE.AND.EX P1, PT, RZ, UR11, PT, P1 ;  /* 0x0000000bff007c0c */ /* 0x000fe4000bf25310 */
[----:B------:R-:W-:-:S04]  /*0610*/  ISETP.EQ.AND P0, PT, R8, RZ, P0 ;  /* 0x000000ff0800720c */ /* 0x000fc80000702270 */
[----:B------:R-:W-:-:S04]  /*0620*/  SEL R16, RZ, 0x1, !P0 ;  /* 0x00000001ff107807 */ /* 0x000fc80004000000 */
[----:B------:R-:W-:Y:S01]  /*0630*/  SEL R16, R16, 0x2, P3 ;  /* 0x0000000210107807 */ /* 0x000fe20001800000 */
[----:B------:R1:W2:Y:S01]  /*0640*/  @!UP1 SYNCS.EXCH.64 URZ, [UR8+0x88], UR4 ;  /* 0x00008804083f95b2 */ /* 0x0002a20008000100 */
[----:B------:R-:W-:Y:S01]  /*0650*/  NOP ;  /* 0x0000000000007918 */ /* 0x000fe20000000000 */
[----:B------:R1:W2:Y:S01]  /*0660*/  @!UP2 SYNCS.EXCH.64 URZ, [UR9+0x60], UR6 ;  /* 0x00006006093fa5b2 */ /* 0x0002a20008000100 */
[----:B------:R1:W2:Y:S01]  /*0670*/  @!UP3 SYNCS.EXCH.64 URZ, [UR9+0x68], UR6 ;  /* 0x00006806093fb5b2 */ /* 0x0002a20008000100 */
[----:B------:R1:W2:Y:S01]  /*0680*/  @!UP4 SYNCS.EXCH.64 URZ, [UR9+0x70], UR6 ;  /* 0x00007006093fc5b2 */ /* 0x0002a20008000100 */
[----:B------:R1:W2:Y:S01]  /*0690*/  @!UP5 SYNCS.EXCH.64 URZ, [UR9+0x78], UR6 ;  /* 0x00007806093fd5b2 */ /* 0x0002a20008000100 */
[----:B------:R-:W-:Y:S01]  /*06a0*/  NOP ;  /* 0x0000000000007918 */ /* 0x000fe20000000000 */
[----:B--234-:R-:W-:Y:S06]  /*06b0*/  BAR.SYNC.DEFER_BLOCKING 0x0 ;  /* 0x0000000000007b1d */ /* 0x01cfec0000010000 */
[----:B01----:R-:W-:Y:S05]  /*06c0*/  @!P1 BRA `(.L_x_3) ;  /* 0x00000000001c9947 */ /* 0x003fea0003800000 */
[----:B------:R-:W0:Y:S02]  /*06d0*/  LDC.64 R6, c[0x0][0x598] ;  /* 0x00016600ff067b82 */ /* 0x000e240000000a00 */
[----:B0-----:R-:W2:Y:S02]  /*06e0*/  LDG.E.64 R6, desc[UR36][R6.64] ;  /* 0x0000002406067981 */ /* 0x001ea4000c1e1b00 */
[----:B--2---:R-:W-:-:S04]  /*06f0*/  ISETP.NE.U32.AND P0, PT, R6, RZ, PT ;  /* 0x000000ff0600720c */ /* 0x004fc80003f05070 */
[----:B------:R-:W-:-:S13]  /*0700*/  ISETP.NE.AND.EX P0, PT, R7, RZ, PT, P0 ;  /* 0x000000ff0700720c */ /* 0x000fda0003f05300 */
[----:B------:R-:W-:Y:S05]  /*0710*/  @!P0 BRA `(.L_x_3) ;  /* 0x0000000000088947 */ /* 0x000fea0003800000 */
[----:B------:R1:W5:Y:S01]  /*0720*/  LD.E R56, desc[UR36][R6.64] ;  /* 0x0000002406387980 */ /* 0x000362000c101900 */
[----:B------:R-:W-:Y:S05]  /*0730*/  BRA `(.L_x_4) ;  /* 0x0000000000247947 */ /* 0x000fea0003800000 */
.L_x_3:
[----:B------:R-:W-:Y:S02]  /*0740*/  ULDC.64 UR4, c[0x0][0x588] ;  /* 0x0001620000047ab9 */ /* 0x000fe40000000a00 */
[----:B------:R-:W-:-:S04]  /*0750*/  ISETP.NE.U32.AND P0, PT, RZ, UR4, PT ;  /* 0x00000004ff007c0c */ /* 0x000fc8000bf05070 */
[----:B------:R-:W-:-:S13]  /*0760*/  ISETP.NE.AND.EX P0, PT, RZ, UR5, PT, P0 ;  /* 0x00000005ff007c0c */ /* 0x000fda000bf05300 */
[----:B------:R-:W-:Y:S05]  /*0770*/  @!P0 BRA `(.L_x_5) ;  /* 0x00000000000c8947 */ /* 0x000fea0003800000 */
[----:B------:R-:W0:Y:S02]  /*0780*/  LDC.64 R56, c[0x0][0x588] ;  /* 0x00016200ff387b82 */ /* 0x000e240000000a00 */
[----:B0-----:R0:W5:Y:S01]  /*0790*/  LDG.E R56, desc[UR36][R56.64] ;  /* 0x0000002438387981 */ /* 0x001162000c1e1900 */
[----:B------:R-:W-:Y:S05]  /*07a0*/  BRA `(.L_x_4) ;  /* 0x0000000000087947 */ /* 0x000fea0003800000 */
.L_x_5:
[----:B------:R-:W-:Y:S02]  /*07b0*/  ULDC UR4, c[0x0][0x580] ;  /* 0x0001600000047ab9 */ /* 0x000fe40000000800 */
[----:B------:R-:W-:-:S07]  /*07c0*/  IMAD.U32 R56, RZ, RZ, UR4 ;  /* 0x00000004ff387e24 */ /* 0x000fce000f8e00ff */
.L_x_4:
[----:B------:R-:W-:Y:S02]  /*07d0*/  ULDC.64 UR4, c[0x0][0x5a0] ;  /* 0x0001680000047ab9 */ /* 0x000fe40000000a00 */
[----:B------:R-:W-:-:S04]  /*07e0*/  ISETP.NE.U32.AND P0, PT, RZ, UR4, PT ;  /* 0x00000004ff007c0c */ /* 0x000fc8000bf05070 */
[----:B------:R-:W-:-:S13]  /*07f0*/  ISETP.NE.AND.EX P0, PT, RZ, UR5, PT, P0 ;  /* 0x00000005ff007c0c */ /* 0x000fda000bf05300 */
[----:B------:R-:W-:Y:S05]  /*0800*/  @!P0 BRA `(.L_x_6) ;  /* 0x00000000001c8947 */ /* 0x000fea0003800000 */
[----:B-1----:R-:W1:Y:S02]  /*0810*/  LDC.64 R6, c[0x0][0x5a0] ;  /* 0x00016800ff067b82 */ /* 0x002e640000000a00 */
[----:B-1----:R-:W2:Y:S02]  /*0820*/  LDG.E.64 R6, desc[UR36][R6.64] ;  /* 0x0000002406067981 */ /* 0x002ea4000c1e1b00 */
[----:B--2---:R-:W-:-:S04]  /*0830*/  ISETP.NE.U32.AND P0, PT, R6, RZ, PT ;  /* 0x000000ff0600720c */ /* 0x004fc80003f05070 */
[----:B------:R-:W-:-:S13]  /*0840*/  ISETP.NE.AND.EX P0, PT, R7, RZ, PT, P0 ;  /* 0x000000ff0700720c */ /* 0x000fda0003f05300 */
[----:B------:R-:W-:Y:S05]  /*0850*/  @!P0 BRA `(.L_x_6) ;  /* 0x0000000000088947 */ /* 0x000fea0003800000 */
[----:B0-----:R2:W5:Y:S01]  /*0860*/  LD.E R57, desc[UR36][R6.64] ;  /* 0x0000002406397980 */ /* 0x001562000c101900 */
[----:B------:R-:W-:Y:S05]  /*0870*/  BRA `(.L_x_7) ;  /* 0x0000000000247947 */ /* 0x000fea0003800000 */
.L_x_6:
[----:B------:R-:W-:Y:S02]  /*0880*/  ULDC.64 UR4, c[0x0][0x590] ;  /* 0x0001640000047ab9 */ /* 0x000fe40000000a00 */
[----:B------:R-:W-:-:S04]  /*0890*/  ISETP.NE.U32.AND P0, PT, RZ, UR4, PT ;  /* 0x00000004ff007c0c */ /* 0x000fc8000bf05070 */
[----:B------:R-:W-:-:S13]  /*08a0*/  ISETP.NE.AND.EX P0, PT, RZ, UR5, PT, P0 ;  /* 0x00000005ff007c0c */ /* 0x000fda000bf05300 */
[----:B------:R-:W-:Y:S05]  /*08b0*/  @!P0 BRA `(.L_x_8) ;  /* 0x00000000000c8947 */ /* 0x000fea0003800000 */
[----:B-1----:R-:W0:Y:S02]  /*08c0*/  LDC.64 R6, c[0x0][0x590] ;  /* 0x00016400ff067b82 */ /* 0x002e240000000a00 */
[----:B0-----:R0:W5:Y:S01]  /*08d0*/  LDG.E R57, desc[UR36][R6.64] ;  /* 0x0000002406397981 */ /* 0x001162000c1e1900 */
[----:B------:R-:W-:Y:S05]  /*08e0*/  BRA `(.L_x_7) ;  /* 0x0000000000087947 */ /* 0x000fea0003800000 */
.L_x_8:
[----:B------:R-:W-:Y:S02]  /*08f0*/  ULDC UR4, c[0x0][0x584] ;  /* 0x0001610000047ab9 */ /* 0x000fe40000000800 */
[----:B0-----:R-:W-:-:S07]  /*0900*/  IMAD.U32 R57, RZ, RZ, UR4 ;  /* 0x00000004ff397e24 */ /* 0x001fce000f8e00ff */
.L_x_7:
[----:B------:R-:W3:Y:S01]  /*0910*/  LDC R2, c[0x0][0x65c] ;  /* 0x00019700ff027b82 */ /* 0x000ee20000000800 */
[----:B------:R-:W4:Y:S01]  /*0920*/  S2R R14, SR_CTAID.Y ;  /* 0x00000000000e7919 */ /* 0x000f220000002600 */
[----:B------:R-:W-:Y:S01]  /*0930*/  ULDC UR6, c[0x0][0x28c] ;  /* 0x0000a30000067ab9 */ /* 0x000fe20000000800 */
[----:B------:R-:W-:Y:S01]  /*0940*/  ISETP.NE.AND P0, PT, R8, 0x2, PT ;  /* 0x000000020800780c */ /* 0x000fe20003f05270 */
[----:B------:R-:W-:Y:S01]  /*0950*/  UIADD3 UR6, UR6, 0x7f, URZ ;  /* 0x0000007f06067890 */ /* 0x000fe2000fffe03f */
[----:B012---:R-:W0:Y:S01]  /*0960*/  S2R R6, SR_CTAID.X ;  /* 0x0000000000067919 */ /* 0x007e220000002500 */
[----:B------:R-:W-:Y:S01]  /*0970*/  IMAD.MOV.U32 R7, RZ, RZ, RZ ;  /* 0x000000ffff077224 */ /* 0x000fe200078e00ff */
[----:B------:R-:W-:Y:S01]  /*0980*/  UMOV UR38, URZ ;  /* 0x0000003f00267c82 */ /* 0x000fe20008000000 */
[----:B------:R-:W-:Y:S01]  /*0990*/  USHF.R.S32.HI UR7, URZ, 0x1f, UR6 ;  /* 0x0000001f3f077899 */ /* 0x000fe20008011406 */
[----:B------:R-:W-:Y:S01]  /*09a0*/  UMOV UR39, URZ ;  /* 0x0000003f00277c82 */ /* 0x000fe20008000000 */
[----:B------:R-:W-:-:S02]  /*09b0*/  ULDC.64 UR8, c[0x0][0x650] ;  /* 0x0001940000087ab9 */ /* 0x000fc40000000a00 */
[----:B------:R-:W-:-:S04]  /*09c0*/  ULEA.HI UR7, UR7, UR6, URZ, 0x7 ;  /* 0x0000000607077291 */ /* 0x000fc8000f8f383f */
[----:B------:R-:W-:Y:S01]  /*09d0*/  USHF.R.S32.HI UR40, URZ, 0x7, UR7 ;  /* 0x000000073f287899 */ /* 0x000fe20008011407 */
[----:B---3--:R-:W-:-:S13]  /*09e0*/  ISETP.NE.AND P1, PT, R2, 0x1, PT ;  /* 0x000000010200780c */ /* 0x008fda0003f25270 */
[----:B------:R-:W0:Y:S01]  /*09f0*/  @P1 LDC R19, c[0x0][0x10] ;  /* 0x00000400ff131b82 */ /* 0x000e220000000800 */
[----:B----4-:R-:W-:Y:S02]  /*0a00*/  @P1 IMAD.MOV.U32 R8, RZ, RZ, R14 ;  /* 0x000000ffff081224 */ /* 0x010fe400078e000e */
[----:B------:R-:W-:Y:S02]  /*0a10*/  @P1 IMAD.MOV.U32 R9, RZ, RZ, RZ ;  /* 0x000000ffff091224 */ /* 0x000fe400078e00ff */
[----:B------:R-:W-:-:S03]  /*0a20*/  @P1 IMAD.MOV.U32 R17, RZ, RZ, RZ ;  /* 0x000000ffff111224 */ /* 0x000fc600078e00ff */
[----:B------:R-:W1:Y:S01]  /*0a30*/  @!P1 LDC R11, c[0x0][0xc] ;  /* 0x00000300ff0b9b82 */ /* 0x000e620000000800 */
[----:B------:R-:W-:Y:S01]  /*0a40*/  ULDC UR4, c[0x0][0xc] ;  /* 0x0000030000047ab9 */ /* 0x000fe20000000800 */
[----:B------:R-:W-:Y:S02]  /*0a50*/  ULDC UR5, c[0x0][0x10] ;  /* 0x0000040000057ab9 */ /* 0x000fe40000000800 */
[----:B------:R-:W-:-:S04]  /*0a60*/  UIMAD.WIDE.U32 UR4, UR4, UR5, URZ ;  /* 0x00000005040472a5 */ /* 0x000fc8000f8e003f */
[----:B------:R-:W2:Y:S01]  /*0a70*/  LDC R2, c[0x0][0x14] ;  /* 0x00000500ff027b82 */ /* 0x000ea20000000800 */
[----:B0-----:R-:W-:-:S04]  /*0a80*/  @P1 IMAD.WIDE.U32 R18, R6, R19, R8 ;  /* 0x0000001306121225 */ /* 0x001fc800078e0008 */
[----:B------:R-:W-:Y:S02]  /*0a90*/  @P1 IMAD.IADD R17, R19, 0x1, R17 ;  /* 0x0000000113111824 */ /* 0x000fe400078e0211 */
[----:B-1----:R-:W-:-:S04]  /*0aa0*/  @!P1 IMAD.WIDE.U32 R8, R11, R14, R6 ;  /* 0x0000000e0b089225 */ /* 0x002fc800078e0006 */
[----:B------:R-:W-:Y:S02]  /*0ab0*/  @!P1 IMAD.MOV.U32 R18, RZ, RZ, R8 ;  /* 0x000000ffff129224 */ /* 0x000fe400078e0008 */
[----:B------:R-:W-:Y:S02]  /*0ac0*/  @!P1 IMAD.MOV.U32 R17, RZ, RZ, R9 ;  /* 0x000000ffff119224 */ /* 0x000fe400078e0009 */
[----:B--2---:R-:W-:-:S04]  /*0ad0*/  IMAD.WIDE.U32 R12, R2, UR4, RZ ;  /* 0x00000004020c7c25 */ /* 0x004fc8000f8e00ff */
[----:B------:R-:W-:Y:S01]  /*0ae0*/  IMAD R23, R2, UR5, RZ ;  /* 0x0000000502177c24 */ /* 0x000fe2000f8e02ff */
[----:B------:R0:W-:Y:S03]  /*0af0*/  STL.64 [R1], R12 ;  /* 0x0000000c01007387 */ /* 0x0001e60000100a00 */
[----:B------:R-:W-:Y:S01]  /*0b00*/  IMAD.IADD R23, R13, 0x1, R23 ;  /* 0x000000010d177824 */ /* 0x000fe200078e0217 */
[----:B------:R-:W-:Y:S06]  /*0b10*/  @P0 BRA `(.L_x_9) ;  /* 0x0000000000200947 */ /* 0x000fec0003800000 */
[----:B------:R-:W-:Y:S01]  /*0b20*/  UISETP.GE.U32.AND UP0, UPT, UR40, 0x5, UPT ;  /* 0x000000052800788c */ /* 0x000fe2000bf06070 */
[----:B------:R-:W-:Y:S01]  /*0b30*/  IADD3 R18, P0, R18, R12, RZ ;  /* 0x0000000c12127210 */ /* 0x000fe20007f1e0ff */
[----:B------:R-:W-:Y:S01]  /*0b40*/  UIMAD.WIDE.U32 UR4, UR40, -0x33333333, URZ ;  /* 0xcccccccd280478a5 */ /* 0x000fe2000f8e003f */
[----:B------:R-:W-:-:S03]  /*0b50*/  UMOV UR39, URZ ;  /* 0x0000003f00277c82 */ /* 0x000fc60008000000 */
[----:B------:R-:W-:Y:S01]  /*0b60*/  USHF.R.U32.HI UR4, URZ, 0x2, UR5 ;  /* 0x000000023f047899 */ /* 0x000fe20008011605 */
[----:B------:R-:W-:-:S03]  /*0b70*/  IMAD.X R17, R23, 0x1, R17, P0 ;  /* 0x0000000117117824 */ /* 0x000fc600000e0611 */
[----:B------:R-:W-:Y:S02]  /*0b80*/  UIMAD UR38, UR4, -0x5, UR40 ;  /* 0xfffffffb042678a4 */ /* 0x000fe4000f8e0228 */
[----:B------:R-:W-:-:S12]  /*0b90*/  @UP0 ULOP3.LUT UR39, UR4, 0x1, URZ, 0xc0, !UPT ;  /* 0x0000000104270892 */ /* 0x000fd8000f8ec03f */
.L_x_9:
[----:B------:R-:W-:Y:S01]  /*0ba0*/  ISETP.GE.U32.AND P0, PT, R18, UR8, PT ;  /* 0x0000000812007c0c */ /* 0x000fe2000bf06070 */
[----:B------:R-:W-:Y:S01]  /*0bb0*/  IMAD.MOV.U32 R19, RZ, RZ, -0x1 ;  /* 0xffffffffff137424 */ /* 0x000fe200078e00ff */
[----:B------:R-:W-:Y:S01]  /*0bc0*/  PRMT R8, RZ, 0x7610, R8 ;  /* 0x00007610ff087816 */ /* 0x000fe20000000008 */
[----:B------:R-:W-:Y:S01]  /*0bd0*/  IMAD.MOV.U32 R22, RZ, RZ, -0x1 ;  /* 0xffffffffff167424 */ /* 0x000fe200078e00ff */
[----:B------:R-:W-:Y:S01]  /*0be0*/  ISETP.GE.U32.AND.EX P0, PT, R17, UR9, PT, P0 ;  /* 0x0000000911007c0c */ /* 0x000fe2000bf06100 */
[----:B------:R-:W-:-:S12]  /*0bf0*/  IMAD.MOV.U32 R2, RZ, RZ, -0x1 ;  /* 0xffffffffff027424 */ /* 0x000fd800078e00ff */
[----:B------:R-:W-:Y:S05]  /*0c00*/  @P0 BRA `(.L_x_10) ;  /* 0x00000004005c0947 */ /* 0x000fea0003800000 */
[----:B------:R-:W1:Y:S01]  /*0c10*/  LDC.64 R20, c[0x0][0x628] ;  /* 0x00018a00ff147b82 */ /* 0x000e620000000a00 */
[----:B------:R-:W-:Y:S02]  /*0c20*/  IMAD.MOV.U32 R8, RZ, RZ, R18 ;  /* 0x000000ffff087224 */ /* 0x000fe400078e0012 */
[----:B------:R-:W-:-:S05]  /*0c30*/  IMAD.MOV.U32 R9, RZ, RZ, R17 ;  /* 0x000000ffff097224 */ /* 0x000fca00078e0011 */
[----:B------:R-:W2:Y:S08]  /*0c40*/  LDC R2, c[0x0][0x630] ;  /* 0x00018c00ff027b82 */ /* 0x000eb00000000800 */
[----:B------:R-:W3:Y:S01]  /*0c50*/  LDC.64 R24, c[0x0][0x620] ;  /* 0x00018800ff187b82 */ /* 0x000ee20000000a00 */
[----:B-1----:R-:W-:-:S04]  /*0c60*/  ISETP.NE.U32.AND P0, PT, R20, RZ, PT ;  /* 0x000000ff1400720c */ /* 0x002fc80003f05070 */
[----:B------:R-:W-:-:S13]  /*0c70*/  ISETP.NE.AND.EX P0, PT, R21, RZ, PT, P0 ;  /* 0x000000ff1500720c */ /* 0x000fda0003f05300 */
[----:B--23--:R-:W-:Y:S05]  /*0c80*/  @!P0 BRA `(.L_x_11) ;  /* 0x0000000000288947 */ /* 0x00cfea0003800000 */
[----:B0-----:R-:W0:Y:S02]  /*0c90*/  LDC R13, c[0x0][0x634] ;  /* 0x00018d00ff0d7b82 */ /* 0x001e240000000800 */
[----:B0-----:R-:W-:-:S05]  /*0ca0*/  IADD3 R13, P0, R18, R13, RZ ;  /* 0x0000000d120d7210 */ /* 0x001fca0007f1e0ff */
[----:B------:R-:W-:-:S04]  /*0cb0*/  IMAD.X R15, RZ, RZ, R17, P0 ;  /* 0x000000ffff0f7224 */ /* 0x000fc800000e0611 */
[----:B------:R-:W-:-:S04]  /*0cc0*/  IMAD.WIDE.U32 R8, R15, R20, RZ ;  /* 0x000000140f087225 */ /* 0x000fc800078e00ff */
[----:B------:R-:W-:-:S04]  /*0cd0*/  IMAD.WIDE.U32 R10, P0, R13, R21, R8 ;  /* 0x000000150d0a7225 */ /* 0x000fc80007800008 */
[----:B------:R-:W-:-:S04]  /*0ce0*/  IMAD.WIDE.U32 R8, R13, R20, RZ ;  /* 0x000000140d087225 */ /* 0x000fc800078e00ff */
[----:B------:R-:W-:Y:S01]  /*0cf0*/  IMAD.X R13, RZ, RZ, RZ, P0 ;  /* 0x000000ffff0d7224 */ /* 0x000fe200000e06ff */
[----:B------:R-:W-:Y:S01]  /*0d00*/  IADD3 RZ, P0, R9, R10, RZ ;  /* 0x0000000a09ff7210 */ /* 0x000fe20007f1e0ff */
[----:B------:R-:W-:-:S04]  /*0d10*/  IMAD.MOV.U32 R12, RZ, RZ, R11 ;  /* 0x000000ffff0c7224 */ /* 0x000fc800078e000b */
[----:B------:R-:W-:-:S08]  /*0d20*/  IMAD.WIDE.U32.X R8, R15, R21, R12, P0 ;  /* 0x000000150f087225 */ /* 0x000fd000000e040c */
.L_x_11:
[-CC-:B------:R-:W-:Y:S01]  /*0d30*/  SHF.R.U64 R31, R8, R2.reuse, R9.reuse ;  /* 0x00000002081f7219 */ /* 0x180fe20000001209 */
[----:B0-----:R-:W0:Y:S01]  /*0d40*/  LDC R12, c[0x0][0x618] ;  /* 0x00018600ff0c7b82 */ /* 0x001e220000000800 */
[----:B------:R-:W-:Y:S01]  /*0d50*/  SHF.R.U32.HI R7, RZ, R2, R9 ;  /* 0x00000002ff077219 */ /* 0x000fe20000011609 */
[----:B------:R-:W-:Y:S01]  /*0d60*/  ULDC UR4, c[0x0][0x150] ;  /* 0x0000540000047ab9 */ /* 0x000fe20000000800 */
[----:B------:R-:W-:Y:S01]  /*0d70*/  IADD3 R11, P0, RZ, -R31, RZ ;  /* 0x8000001fff0b7210 */ /* 0x000fe20007f1e0ff */
[----:B------:R-:W-:Y:S01]  /*0d80*/  IMAD.MOV.U32 R19, RZ, RZ, R17 ;  /* 0x000000ffff137224 */ /* 0x000fe200078e0011 */
[----:B------:R-:W-:-:S03]  /*0d90*/  I2FP.F32.U32 R2, R6 ;  /* 0x0000000600027245 */ /* 0x000fc60000201000 */
[----:B------:R-:W1:Y:S01]  /*0da0*/  LDC.64 R26, c[0x0][0x640] ;  /* 0x00019000ff1a7b82 */ /* 0x000e620000000a00 */
[----:B------:R-:W-:Y:S02]  /*0db0*/  IMAD.X R13, RZ, RZ, ~R7, P0 ;  /* 0x000000ffff0d7224 */ /* 0x000fe400000e0e07 */
[----:B------:R-:W-:Y:S01]  /*0dc0*/  FMUL R2, R2, UR4 ;  /* 0x0000000402027c20 */ /* 0x000fe20008400000 */
[----:B------:R-:W-:Y:S01]  /*0dd0*/  IMAD.WIDE.U32 R8, R11, R24, R18 ;  /* 0x000000180b087225 */ /* 0x000fe200078e0012 */
[----:B------:R-:W-:-:S03]  /*0de0*/  ULDC UR4, c[0x0][0x154] ;  /* 0x0000550000047ab9 */ /* 0x000fc60000000800 */
[----:B------:R-:W-:Y:S01]  /*0df0*/  IMAD R10, R13, R24, RZ ;  /* 0x000000180d0a7224 */ /* 0x000fe200078e02ff */
[----:B------:R-:W2:Y:S01]  /*0e00*/  LDC R7, c[0x0][0x144] ;  /* 0x00005100ff077b82 */ /* 0x000ea20000000800 */
[----:B------:R-:W3:Y:S02]  /*0e10*/  F2I.U32.TRUNC.NTZ R2, R2 ;  /* 0x0000000200027305 */ /* 0x000ee4000020f000 */
[----:B------:R-:W-:-:S04]  /*0e20*/  IMAD R11, R11, R25, R10 ;  /* 0x000000190b0b7224 */ /* 0x000fc800078e020a */
[----:B------:R-:W-:Y:S01]  /*0e30*/  IMAD.IADD R9, R9, 0x1, R11 ;  /* 0x0000000109097824 */ /* 0x000fe200078e020b */
[----:B------:R-:W4:Y:S01]  /*0e40*/  LDC R22, c[0x0][0x608] ;  /* 0x00018200ff167b82 */ /* 0x000f220000000800 */
[----:B------:R-:W-:-:S03]  /*0e50*/  IMAD.MOV.U32 R11, RZ, RZ, -0x1 ;  /* 0xffffffffff0b7424 */ /* 0x000fc600078e00ff */
[--C-:B0-----:R-:W-:Y:S02]  /*0e60*/  SHF.R.U64 R20, R8, R12, R9.reuse ;  /* 0x0000000c08147219 */ /* 0x101fe40000001209 */
[----:B------:R-:W-:Y:S02]  /*0e70*/  I2FP.F32.U32 R8, R14 ;  /* 0x0000000e00087245 */ /* 0x000fe40000201000 */
[----:B------:R-:W0:Y:S01]  /*0e80*/  LDC R24, c[0x0][0x658] ;  /* 0x00019600ff187b82 */ /* 0x000e220000000800 */
[----:B-1----:R-:W-:Y:S01]  /*0e90*/  ISETP.NE.U32.AND P0, PT, R26, RZ, PT ;  /* 0x000000ff1a00720c */ /* 0x002fe20003f05070 */
[----:B---3--:R-:W-:Y:S02]  /*0ea0*/  IMAD.MOV R10, RZ, RZ, -R2 ;  /* 0x000000ffff0a7224 */ /* 0x008fe400078e0a02 */
[----:B------:R-:W-:Y:S01]  /*0eb0*/  FMUL R8, R8, UR4 ;  /* 0x0000000408087c20 */ /* 0x000fe20008400000 */
[----:B------:R-:W-:Y:S02]  /*0ec0*/  SHF.R.U32.HI R9, RZ, R12, R9 ;  /* 0x0000000cff097219 */ /* 0x000fe40000011609 */
[----:B------:R-:W-:Y:S01]  /*0ed0*/  ISETP.NE.AND.EX P0, PT, R27, RZ, PT, P0 ;  /* 0x000000ff1b00720c */ /* 0x000fe20003f05300 */
[----:B------:R1:W3:Y:S01]  /*0ee0*/  F2I.U32.TRUNC.NTZ R15, R8 ;  /* 0x00000008000f7305 */ /* 0x0002e2000020f000 */
[----:B------:R-:W1:Y:S01]  /*0ef0*/  LDC R19, c[0x0][0x148] ;  /* 0x00005200ff137b82 */ /* 0x000e620000000800 */
[----:B--2---:R-:W-:-:S07]  /*0f00*/  IMAD R2, R7, R10, R6 ;  /* 0x0000000a07027224 */ /* 0x004fce00078e0206 */
[----:B------:R-:W2:Y:S01]  /*0f10*/  LDC R25, c[0x0][0x600] ;  /* 0x00018000ff197b82 */ /* 0x000ea20000000800 */
[-CC-:B----4-:R-:W-:Y:S02]  /*0f20*/  SHF.R.U64 R32, R20, R22.reuse, R9.reuse ;  /* 0x0000001614207219 */ /* 0x190fe40000001209 */
[----:B------:R-:W-:Y:S01]  /*0f30*/  SHF.R.U32.HI R7, RZ, R22, R9 ;  /* 0x00000016ff077219 */ /* 0x000fe20000011609 */
[----:B------:R-:W-:-:S04]  /*0f40*/  IMAD.MOV.U32 R9, RZ, RZ, 0x1 ;  /* 0x00000001ff097424 */ /* 0x000fc800078e00ff */
[----:B------:R-:W4:Y:S01]  /*0f50*/  LDC R28, c[0x0][0x648] ;  /* 0x00019200ff1c7b82 */ /* 0x000f220000000800 */
[-C--:B0-----:R-:W-:Y:S02]  /*0f60*/  SHF.L.U32 R6, R11, R24.reuse, RZ ;  /* 0x000000180b067219 */ /* 0x081fe400000006ff */
[--C-:B------:R-:W-:Y:S02]  /*0f70*/  SHF.R.U64 R22, R32, R24, R7.reuse ;  /* 0x0000001820167219 */ /* 0x100fe40000001207 */
[----:B------:R-:W-:Y:S02]  /*0f80*/  LOP3.LUT R13, RZ, R6, RZ, 0x33, !PT ;  /* 0x00000006ff0d7212 */ /* 0x000fe400078e33ff */
[-C--:B------:R-:W-:Y:S01]  /*0f90*/  SHF.R.U32.HI R7, RZ, R24.reuse, R7 ;  /* 0x00000018ff077219 */ /* 0x080fe20000011607 */
[----:B------:R-:W0:Y:S01]  /*0fa0*/  LDC R29, c[0x0][0x638] ;  /* 0x00018e00ff1d7b82 */ /* 0x000e220000000800 */
[----:B------:R-:W-:Y:S01]  /*0fb0*/  SHF.L.U32 R12, R9, R24, RZ ;  /* 0x00000018090c7219 */ /* 0x000fe200000006ff */
[----:B------:R-:W-:-:S06]  /*0fc0*/  IMAD.MOV.U32 R6, RZ, RZ, R22 ;  /* 0x000000ffff067224 */ /* 0x000fcc00078e0016 */
[----:B------:R-:W0:Y:S01]  /*0fd0*/  LDC R30, c[0x0][0x610] ;  /* 0x00018400ff1e7b82 */ /* 0x000e220000000800 */
[----:B-1-3--:R-:W-:Y:S05]  /*0fe0*/  @!P0 BRA `(.L_x_12) ;  /* 0x0000000000288947 */ /* 0x00afea0003800000 */
[----:B------:R-:W1:Y:S02]  /*0ff0*/  LDC R11, c[0x0][0x64c] ;  /* 0x00019300ff0b7b82 */ /* 0x000e640000000800 */
[----:B-1----:R-:W-:-:S05]  /*1000*/  IADD3 R11, P0, R22, R11, RZ ;  /* 0x0000000b160b7210 */ /* 0x002fca0007f1e0ff */
        /* <DEDUP_REMOVED lines=8> */
.L_x_12:
[----:B----4-:R-:W-:Y:S01]  /*1090*/  SHF.R.U64 R6, R6, R28, R7 ;  /* 0x0000001c06067219 */ /* 0x010fe20000001207 */
[----:B--2---:R-:W-:Y:S01]  /*10a0*/  VIADD R7, R25, 0xffffffff ;  /* 0xffffffff19077836 */ /* 0x004fe20000000000 */
[----:B------:R-:W-:Y:S01]  /*10b0*/  LOP3.LUT R13, R32, R13, RZ, 0xc0, !PT ;  /* 0x0000000d200d7212 */ /* 0x000fe200078ec0ff */
[----:B------:R-:W-:Y:S02]  /*10c0*/  IMAD.MOV R15, RZ, RZ, -R15 ;  /* 0x000000ffff0f7224 */ /* 0x000fe400078e0a0f */
[----:B------:R-:W-:Y:S01]  /*10d0*/  IMAD.MOV R8, RZ, RZ, -R6 ;  /* 0x000000ffff087224 */ /* 0x000fe200078e0a06 */
[----:B------:R-:W-:Y:S01]  /*10e0*/  LOP3.LUT R7, R20, R7, RZ, 0xc0, !PT ;  /* 0x0000000714077212 */ /* 0x000fe200078ec0ff */
[----:B------:R-:W-:Y:S02]  /*10f0*/  IMAD R13, R12, R6, R13 ;  /* 0x000000060c0d7224 */ /* 0x000fe400078e020d */
[----:B------:R-:W-:Y:S02]  /*1100*/  @P1 IMAD R2, R19, R15, R14 ;  /* 0x0000000f13021224 */ /* 0x000fe400078e020e */
[----:B0-----:R-:W-:-:S02]  /*1110*/  IMAD R6, R8, R29, R22 ;  /* 0x0000001d08067224 */ /* 0x001fc400078e0216 */
[----:B------:R-:W-:Y:S02]  /*1120*/  IMAD R2, R13, R30, R2 ;  /* 0x0000001e0d027224 */ /* 0x000fe400078e0202 */
[----:B------:R-:W-:Y:S02]  /*1130*/  IMAD R19, R6, R25, R7 ;  /* 0x0000001906137224 */ /* 0x000fe400078e0207 */
[----:B------:R-:W-:-:S03]  /*1140*/  IMAD.MOV.U32 R8, RZ, RZ, 0x1 ;  /* 0x00000001ff087424 */ /* 0x000fc600078e00ff */
[----:B------:R-:W-:Y:S02]  /*1150*/  SEL R22, R19, R2, !P1 ;  /* 0x0000000213167207 */ /* 0x000fe40004800000 */
[----:B------:R-:W-:Y:S01]  /*1160*/  SEL R19, R2, R19, !P1 ;  /* 0x0000001302137207 */ /* 0x000fe20004800000 */
[----:B------:R-:W-:-:S07]  /*1170*/  IMAD.MOV.U32 R2, RZ, RZ, R31 ;  /* 0x000000ffff027224 */ /* 0x000fce00078e001f */
.L_x_10:
[----:B------:R-:W-:Y:S05]  /*1180*/  @!P2 BRA `(.L_x_13) ;  /* 0x000000300080a947 */ /* 0x000fea0003800000 */
[----:B------:R-:W-:-:S13]  /*1190*/  ISETP.GT.U32.AND P0, PT, R33, 0x1, PT ;  /* 0x000000012100780c */ /* 0x000fda0003f04070 */
[----:B------:R-:W-:Y:S05]  /*11a0*/  @P0 EXIT ;  /* 0x000000000000094d */ /* 0x000fea0003800000 */
.L_x_14:
[----:B------:R-:W-:-:S08]  /*11b0*/  NOP ;  /* 0x0000000000007918 */ /* 0x000fd00000000000 */
[----:B------:R-:W1:Y:S02]  /*11c0*/  USETMAXREG.TRY_ALLOC.CTAPOOL UP0, 0xe8 ;  /* 0x000000e8000079c8 */ /* 0x000e640008000600 */
[----:B-1----:R-:W-:-:S13]  /*11d0*/  PLOP3.LUT P0, PT, PT, PT, UP0, 0x80, 0x0 ;  /* 0x000000000000781c */ /* 0x002fda0003f0f008 */
[----:B------:R-:W-:Y:S05]  /*11e0*/  @!P0 BRA `(.L_x_14) ;  /* 0xfffffffc00f08947 */ /* 0x000fea000383ffff */
[----:B------:R-:W-:-:S13]  /*11f0*/  LOP3.LUT P0, RZ, R8, 0xff, RZ, 0xc0, !PT ;  /* 0x000000ff08ff7812 */ /* 0x000fda000780c0ff */
[----:B------:R-:W-:Y:S05]  /*1200*/  @!P0 EXIT ;  /* 0x000000000000894d */ /* 0x000fea0003800000 */
[----:B------:R-:W1:Y:S01]  /*1210*/  S2UR UR4, SR_CgaCtaId ;  /* 0x00000000000479c3 */ /* 0x000e620000008800 */
[----:B------:R-:W-:Y:S01]  /*1220*/  VIADD R6, R5, 0xffffffff ;  /* 0xffffffff05067836 */ /* 0x000fe20000000000 */
[----:B------:R-:W-:Y:S01]  /*1230*/  SHF.R.S32.HI R0, RZ, 0x1f, R3 ;  /* 0x0000001fff007819 */ /* 0x000fe20000011403 */
[----:B------:R-:W-:Y:S01]  /*1240*/  UMOV UR41, 0x400 ;  /* 0x0000040000297882 */ /* 0x000fe20000000000 */
[----:B------:R-:W-:Y:S02]  /*1250*/  UISETP.LT.AND UP0, UPT, UR40, 0x1, UPT ;  /* 0x000000012800788c */ /* 0x000fe4000bf01270 */
[----:B------:R-:W-:Y:S01]  /*1260*/  R2UR UR42, R6 ;  /* 0x00000000062a72ca */ /* 0x000fe200000e0000 */
[----:B------:R-:W-:Y:S01]  /*1270*/  ULDC UR6, c[0x0][0x284] ;  /* 0x0000a10000067ab9 */ /* 0x000fe20000000800 */
[CC--:B------:R-:W-:Y:S01]  /*1280*/  LEA.HI R4, R0.reuse, R3.reuse, RZ, 0x2 ;  /* 0x0000000300047211 */ /* 0x0c0fe200078f10ff */
[----:B------:R-:W-:Y:S01]  /*1290*/  USEL UR43, UR40, 0x1, UP0 ;  /* 0x00000001282b7887 */ /* 0x000fe20008000000 */
[----:B------:R-:W-:Y:S01]  /*12a0*/  LEA.HI R0, R0, R3, RZ, 0x5 ;  /* 0x0000000300007211 */ /* 0x000fe200078f28ff */
[----:B------:R-:W-:Y:S01]  /*12b0*/  USHF.L.U32 UR46, UR40, 0x1, URZ ;  /* 0x00000001282e7899 */ /* 0x000fe2000800063f */
[--C-:B------:R-:W-:Y:S01]  /*12c0*/  SHF.R.S32.HI R58, RZ, 0x2, R4.reuse ;  /* 0x00000002ff3a7819 */ /* 0x100fe20000011404 */
[----:B------:R-:W-:Y:S01]  /*12d0*/  UIADD3 UR43, -UR43, UR40, URZ ;  /* 0x000000282b2b7290 */ /* 0x000fe2000fffe13f */
[----:B------:R-:W-:-:S02]  /*12e0*/  SHF.R.S32.HI R5, RZ, 0x1f, R4 ;  /* 0x0000001fff057819 */ /* 0x000fc40000011404 */
[----:B------:R-:W-:Y:S02]  /*12f0*/  LOP3.LUT R60, R4, 0xfffffffc, RZ, 0xc0, !PT ;  /* 0xfffffffc043c7812 */ /* 0x000fe400078ec0ff */
[----:B------:R-:W-:Y:S01]  /*1300*/  LEA.HI R5, R5, R58, RZ, 0x3 ;  /* 0x0000003a05057211 */ /* 0x000fe200078f18ff */
[----:B------:R-:W-:Y:S01]  /*1310*/  USHF.L.U32 UR42, UR42, 0x3, URZ ;  /* 0x000000032a2a7899 */ /* 0x000fe2000800063f */
[----:B------:R-:W-:Y:S01]  /*1320*/  ISETP.NE.AND P0, PT, R6, RZ, PT ;  /* 0x000000ff0600720c */ /* 0x000fe20003f05270 */
[----:B------:R-:W-:Y:S01]  /*1330*/  IMAD.IADD R60, R3, 0x1, -R60 ;  /* 0x00000001033c7824 */ /* 0x000fe200078e0a3c */
[----:B------:R-:W-:Y:S01]  /*1340*/  LOP3.LUT R5, R5, 0xfffffff8, RZ, 0xc0, !PT ;  /* 0xfffffff805057812 */ /* 0x000fe200078ec0ff */
[----:B-1----:R-:W-:Y:S02]  /*1350*/  ULEA UR41, UR4, UR41, 0x18 ;  /* 0x0000002904297291 */ /* 0x002fe4000f8ec03f */
[----:B------:R-:W-:Y:S01]  /*1360*/  IMAD.U32 R62, RZ, RZ, UR42 ;  /* 0x0000002aff3e7e24 */ /* 0x000fe2000f8e00ff */
[----:B------:R-:W-:Y:S01]  /*1370*/  SEL R67, RZ, 0x1, P0 ;  /* 0x00000001ff437807 */ /* 0x000fe20000000000 */
[----:B------:R-:W-:Y:S01]  /*1380*/  IMAD.IADD R58, R58, 0x1, -R5 ;  /* 0x000000013a3a7824 */ /* 0x000fe200078e0a05 */
[----:B------:R-:W-:Y:S01]  /*1390*/  UIADD3 UR47, UR41, 0x60, URZ ;  /* 0x00000060292f7890 */ /* 0x000fe2000fffe03f */
[----:B------:R-:W-:Y:S01]  /*13a0*/  SHF.R.S32.HI R5, RZ, 0x5, R0 ;  /* 0x00000005ff057819 */ /* 0x000fe20000011400 */
[----:B------:R-:W-:Y:S01]  /*13b0*/  UIADD3 UR4, UR41, 0x180, URZ ;  /* 0x0000018029047890 */ /* 0x000fe2000fffe03f */
[C---:B------:R-:W-:Y:S01]  /*13c0*/  LOP3.LUT R64, R62.reuse, 0x8, RZ, 0xc0, !PT ;  /* 0x000000083e407812 */ /* 0x040fe200078ec0ff */
[----:B------:R-:W-:Y:S01]  /*13d0*/  UIADD3 UR5, UR41, 0xa180, URZ ;  /* 0x0000a18029057890 */ /* 0x000fe2000fffe03f */
[--C-:B------:R-:W-:Y:S01]  /*13e0*/  SHF.R.S32.HI R59, RZ, 0x1f, R58.reuse ;  /* 0x0000001fff3b7819 */ /* 0x100fe2000001143a */
[----:B------:R-:W-:Y:S01]  /*13f0*/  USHF.R.U32.HI UR4, URZ, 0x4, UR4 ;  /* 0x000000043f047899 */ /* 0x000fe20008011604 */
[C-C-:B------:R-:W-:Y:S01]  /*1400*/  IMAD R65, R5.reuse, -0x10, -R58.reuse ;  /* 0xfffffff005417824 */ /* 0x140fe200078e0a3a */
[----:B------:R-:W-:Y:S01]  /*1410*/  USHF.R.U32.HI UR5, URZ, 0x4, UR5 ;  /* 0x000000043f057899 */ /* 0x000fe20008011605 */
[----:B------:R-:W-:Y:S01]  /*1420*/  IMAD.U32 R61, RZ, RZ, UR47 ;  /* 0x0000002fff3d7e24 */ /* 0x000fe2000f8e00ff */
[----:B------:R-:W-:Y:S01]  /*1430*/  ULOP3.LUT UR4, UR4, 0x3fff, URZ, 0xc0, !UPT ;  /* 0x00003fff04047892 */ /* 0x000fe2000f8ec03f */
[----:B------:R-:W-:Y:S01]  /*1440*/  IMAD.WIDE R58, R5, 0x10, R58 ;  /* 0x00000010053a7825 */ /* 0x000fe200078e023a */
[----:B------:R-:W-:Y:S01]  /*1450*/  ULOP3.LUT UR5, UR5, 0x3fff, URZ, 0xc0, !UPT ;  /* 0x00003fff05057892 */ /* 0x000fe2000f8ec03f */
[----:B------:R-:W-:Y:S01]  /*1460*/  LOP3.LUT R62, R62, 0x8, RZ, 0xc, !PT ;  /* 0x000000083e3e7812 */ /* 0x000fe200078e0cff */
[----:B------:R-:W-:Y:S01]  /*1470*/  ULOP3.LUT UR44, UR4, 0x10000, URZ, 0xfc, !UPT ;  /* 0x00010000042c7892 */ /* 0x000fe2000f8efc3f */
[----:B------:R-:W-:Y:S01]  /*1480*/  VIADD R63, R61, UR42 ;  /* 0x0000002a3d3f7c36 */ /* 0x000fe20008000000 */
[----:B------:R-:W-:Y:S01]  /*1490*/  LOP3.LUT R64, R64, 0x18, RZ, 0x3c, !PT ;  /* 0x0000001840407812 */ /* 0x000fe200078e3cff */
[----:B------:R-:W-:Y:S01]  /*14a0*/  VIADD R65, R65, UR6 ;  /* 0x0000000641417c36 */ /* 0x000fe20008000000 */
[----:B------:R-:W-:-:S12]  /*14b0*/  ULOP3.LUT UR45, UR5, 0x10000, URZ, 0xfc, !UPT ;  /* 0x00010000052d7892 */ /* 0x000fd8000f8efc3f */
.L_x_102:
[----:B------:R-:W-:Y:S01]  /*14c0*/  SHF.L.U32 R0, R67, 0x1f, RZ ;  /* 0x0000001f43007819 */ /* 0x000fe200000006ff */
[----:B------:R-:W-:Y:S02]  /*14d0*/  ULDC UR4, c[0x0][0x28c] ;  /* 0x0000a30000047ab9 */ /* 0x000fe40000000800 */
[----:B------:R-:W-:Y:S01]  /*14e0*/  ISETP.LT.AND P1, PT, RZ, UR4, PT ;  /* 0x00000004ff007c0c */ /* 0x000fe2000bf21270 */
[----:B-1----:R-:W1:Y:S02]  /*14f0*/  SYNCS.PHASECHK.TRANS64.TRYWAIT P0, [R61+UR42], R0 ;  /* 0x000000003d0075a7 */ /* 0x002e64000800016a */
[----:B-1-34-:R-:W-:Y:S10]  /*1500*/  @!P0 BRA `(.L_x_15) ;  /* 0x0000003c00b48947 */ /* 0x01aff40003800000 */
.L_x_125:
[----:B------:R-:W-:Y:S05]  /*1510*/  @P1 BRA `(.L_x_16) ;  /* 0x0000000000401947 */ /* 0x000fea0003800000 */
[----:B-1----:R-:W-:Y:S01]  /*1520*/  MOV R0, 0x0 ;  /* 0x0000000000007802 */ /* 0x002fe20000000f00 */
[----:B------:R-:W-:Y:S01]  /*1530*/  ULDC.64 UR4, c[0x4][0x68] ;  /* 0x01001a0000047ab9 */ /* 0x000fe20000000a00 */
[----:B------:R-:W-:Y:S01]  /*1540*/  ULDC.64 UR6, c[0x4][0x8] ;  /* 0x0100020000067ab9 */ /* 0x000fe20000000a00 */
[----:B------:R-:W-:Y:S01]  /*1550*/  IMAD.U32 R4, RZ, RZ, UR4 ;  /* 0x00000004ff047e24 */ /* 0x000fe2000f8e00ff */
[----:B------:R1:W2:Y:S01]  /*1560*/  LDC.64 R14, c[0x4][R0] ;  /* 0x01000000000e7b82 */ /* 0x0002a20000000a00 */
[----:B------:R-:W-:Y:S01]  /*1570*/  IMAD.U32 R5, RZ, RZ, UR5 ;  /* 0x00000005ff057e24 */ /* 0x000fe2000f8e00ff */
[----:B------:R-:W-:Y:S01]  /*1580*/  ULDC.64 UR4, c[0x4][0x70] ;  /* 0x01001c0000047ab9 */ /* 0x000fe20000000a00 */
[----:B------:R-:W-:Y:S02]  /*1590*/  IMAD.U32 R10, RZ, RZ, UR6 ;  /* 0x00000006ff0a7e24 */ /* 0x000fe4000f8e00ff */
[----:B------:R-:W-:Y:S02]  /*15a0*/  IMAD.U32 R6, RZ, RZ, UR4 ;  /* 0x00000004ff067e24 */ /* 0x000fe4000f8e00ff */
[----:B------:R-:W-:-:S02]  /*15b0*/  IMAD.U32 R7, RZ, RZ, UR5 ;  /* 0x00000005ff077e24 */ /* 0x000fc4000f8e00ff */
[----:B------:R-:W-:Y:S02]  /*15c0*/  IMAD.U32 R11, RZ, RZ, UR7 ;  /* 0x00000007ff0b7e24 */ /* 0x000fe4000f8e00ff */
[----:B------:R-:W-:Y:S02]  /*15d0*/  IMAD.MOV.U32 R8, RZ, RZ, 0x1e1 ;  /* 0x000001e1ff087424 */ /* 0x000fe400078e00ff */
[----:B0-----:R-:W-:Y:S02]  /*15e0*/  IMAD.MOV.U32 R12, RZ, RZ, 0x1 ;  /* 0x00000001ff0c7424 */ /* 0x001fe400078e00ff */
[----:B-1----:R-:W-:-:S07]  /*15f0*/  IMAD.MOV.U32 R13, RZ, RZ, RZ ;  /* 0x000000ffff0d7224 */ /* 0x002fce00078e00ff */
[----:B------:R-:W-:-:S07]  /*1600*/  LEPC R20, `(.L_x_16) ;  /* 0x000000001014794e */ /* 0x000fce0000000000 */
[----:B--2--5:R-:W-:Y:S05]  /*1610*/  CALL.ABS.NOINC R14 ;  /* 0x000000000e007343 */ /* 0x024fea0003c00000 */
.L_x_16:
[----:B-1----:R-:W-:-:S04]  /*1620*/  LOP3.LUT R0, R16, 0x1, RZ, 0xfc, !PT ;  /* 0x0000000110007812 */ /* 0x002fc800078efcff */
[----:B------:R-:W-:-:S13]  /*1630*/  ISETP.NE.AND P0, PT, R0, 0x3, PT ;  /* 0x000000030000780c */ /* 0x000fda0003f05270 */
[----:B------:R-:W-:Y:S05]  /*1640*/  @!P0 BRA `(.L_x_17) ;  /* 0x0000000000048947 */ /* 0x000fea0003800000 */
[----:B------:R-:W-:Y:S01]  /*1650*/  BPT.TRAP 0x1 ;  /* 0x000000040000795c */ /* 0x000fe20000300000 */
.L_x_17:
[----:B------:R-:W-:Y:S02]  /*1660*/  IMAD.U32 R3, RZ, RZ, UR38 ;  /* 0x00000026ff037e24 */ /* 0x000fe4000f8e00ff */
[----:B------:R-:W-:-:S03]  /*1670*/  IMAD.U32 R0, RZ, RZ, UR39 ;  /* 0x00000027ff007e24 */ /* 0x000fc6000f8e00ff */
[----:B------:R-:W-:Y:S02]  /*1680*/  LEA R3, R3, UR41, 0x3 ;  /* 0x0000002903037c11 */ /* 0x000fe4000f8e18ff */
[----:B------:R-:W-:-:S04]  /*1690*/  SHF.L.U32 R0, R0, 0x1f, RZ ;  /* 0x0000001f00007819 */ /* 0x000fc800000006ff */
[----:B------:R1:W2:Y:S01]  /*16a0*/  SYNCS.PHASECHK.TRANS64.TRYWAIT P1, [R3+URZ], R0 ;  /* 0x00000000030075a7 */ /* 0x0002a2000802017f */
[----:B------:R-:W-:Y:S05]  /*16b0*/  @!P0 BRA `(.L_x_18) ;  /* 0x0000000000048947 */ /* 0x000fea0003800000 */
[----:B------:R-:W-:Y:S01]  /*16c0*/  BPT.TRAP 0x1 ;  /* 0x000000040000795c */ /* 0x000fe20000300000 */
.L_x_18:
[----:B--2---:R-:W-:Y:S05]  /*16d0*/  @P1 BRA `(.L_x_19) ;  /* 0x0000000000081947 */ /* 0x004fea0003800000 */
[----:B------:R-:W2:Y:S02]  /*16e0*/  SYNCS.PHASECHK.TRANS64.TRYWAIT P1, [R3+URZ], R0 ;  /* 0x00000000030075a7 */ /* 0x000ea4000802017f */
[----:B--2---:R-:W-:Y:S05]  /*16f0*/  @!P1 BRA `(.L_x_20) ;  /* 0x0000003c004c9947 */ /* 0x004fea0003800000 */
.L_x_19:
[----:B------:R-:W-:Y:S05]  /*1700*/  WARPSYNC.ALL ;  /* 0x0000000000007948 */ /* 0x000fea0003800000 */
[----:B------:R-:W-:Y:S01]  /*1710*/  ULEA UR8, UR38, UR44, 0x9 ;  /* 0x0000002c26087291 */ /* 0x000fe2000f8e483f */
[----:B------:R-:W-:Y:S01]  /*1720*/  WARPGROUP.ARRIVE ;  /* 0x00000000000079c5 */ /* 0x000fe20000000000 */
[----:B------:R-:W-:Y:S01]  /*1730*/  ULEA UR9, UR38, UR45, 0x9 ;  /* 0x0000002d26097291 */ /* 0x000fe2000f8e483f */
[----:B-12---:R-:W-:Y:S01]  /*1740*/  IMAD.U32 R0, RZ, RZ, UR43 ;  /* 0x0000002bff007e24 */ /* 0x006fe2000f8e00ff */
[----:B------:R-:W-:Y:S01]  /*1750*/  UMOV UR5, 0x40000040 ;  /* 0x4000004000057882 */ /* 0x000fe20000000000 */
[----:B------:R-:W-:-:S02]  /*1760*/  UMOV UR7, 0x40000040 ;  /* 0x4000004000077882 */ /* 0x000fc40000000000 */
[----:B------:R-:W-:Y:S01]  /*1770*/  UMOV UR4, UR8 ;  /* 0x0000000800047c82 */ /* 0x000fe20008000000 */
[----:B------:R-:W-:Y:S01]  /*1780*/  ISETP.GE.AND P1, PT, R0, 0x1, PT ;  /* 0x000000010000780c */ /* 0x000fe20003f26270 */
[----:B------:R-:W-:Y:S02]  /*1790*/  UMOV UR6, UR9 ;  /* 0x0000000900067c82 */ /* 0x000fe40008000000 */
[----:B------:R-:W-:Y:S01]  /*17a0*/  IGMMA.64x64x32.S8.S8 R24, gdesc[UR4], RZ, !UPT, gsb0 ;  /* 0x01e00000041879f1 */ /* 0x000fe2000c0410ff */
[----:B------:R-:W-:Y:S02]  /*17b0*/  UIADD3 UR4, UR8, 0x2, URZ ;  /* 0x0000000208047890 */ /* 0x000fe4000fffe03f */
[----:B------:R-:W-:Y:S01]  /*17c0*/  UIADD3 UR6, UR9, 0x2, URZ ;  /* 0x0000000209067890 */ /* 0x000fe2000fffe03f */
[----:B------:R-:W-:Y:S01]  /*17d0*/  UMOV UR5, 0x40000040 ;  /* 0x4000004000057882 */ /* 0x000fe20000000000 */
[----:B------:R-:W-:Y:S01]  /*17e0*/  UMOV UR7, 0x40000040 ;  /* 0x4000004000077882 */ /* 0x000fe20000000000 */
[----:B------:R-:W-:-:S02]  /*17f0*/  WARPGROUP.DEPBAR.LE gsb0, 0x0 ;  /* 0x00008000000079c5 */ /* 0x000fc40000010000 */
[----:B------:R-:W-:-:S06]  /*1800*/  WARPGROUP.ARRIVE ;  /* 0x00000000000079c5 */ /* 0x000fcc0000000000 */
[----:B------:R-:W-:Y:S01]  /*1810*/  IGMMA.64x64x32.S8.S8 R24, gdesc[UR4], R24, gsb0 ;  /* 0x01e00000041879f1 */ /* 0x000fe20008041018 */
[----:B------:R-:W-:Y:S02]  /*1820*/  UIADD3 UR4, UR8, 0x4, URZ ;  /* 0x0000000408047890 */ /* 0x000fe4000fffe03f */
[----:B------:R-:W-:Y:S01]  /*1830*/  UIADD3 UR6, UR9, 0x4, URZ ;  /* 0x0000000409067890 */ /* 0x000fe2000fffe03f */
[----:B------:R-:W-:Y:S01]  /*1840*/  UMOV UR5, 0x40000040 ;  /* 0x4000004000057882 */ /* 0x000fe20000000000 */
[----:B------:R-:W-:Y:S01]  /*1850*/  UMOV UR7, 0x40000040 ;  /* 0x4000004000077882 */ /* 0x000fe20000000000 */
[----:B------:R-:W-:Y:S02]  /*1860*/  WARPGROUP.DEPBAR.LE gsb0, 0x0 ;  /* 0x00008000000079c5 */ /* 0x000fe40000010000 */
        /* <DEDUP_REMOVED lines=8> */
[----:B------:R-:W-:Y:S03]  /*18f0*/  IGMMA.64x64x32.S8.S8 R24, gdesc[UR4], R24, gsb0 ;  /* 0x01e00000041879f1 */ /* 0x000fe60008041018 */
[----:B------:R-:W-:Y:S02]  /*1900*/  WARPGROUP.DEPBAR.LE gsb0, 0x0 ;  /* 0x00008000000079c5 */ /* 0x000fe40000010000 */
[----:B------:R-:W-:Y:S05]  /*1910*/  @!P1 BRA `(.L_x_21) ;  /* 0x0000000400109947 */ /* 0x000fea0003800000 */
[----:B------:R-:W-:Y:S01]  /*1920*/  UIADD3 UR4, UR38, 0x1, URZ ;  /* 0x0000000126047890 */ /* 0x000fe2000fffe03f */
[----:B------:R-:W-:Y:S01]  /*1930*/  IMAD.U32 R0, RZ, RZ, UR43 ;  /* 0x0000002bff007e24 */ /* 0x000fe2000f8e00ff */
[----:B------:R-:W-:Y:S02]  /*1940*/  UMOV UR9, UR38 ;  /* 0x0000002600097c82 */ /* 0x000fe40008000000 */
[----:B------:R-:W-:-:S04]  /*1950*/  UISETP.NE.AND UP0, UPT, UR4, 0x5, UPT ;  /* 0x000000050400788c */ /* 0x000fc8000bf05270 */
[----:B------:R-:W-:Y:S02]  /*1960*/  USEL UR5, URZ, 0x1, UP0 ;  /* 0x000000013f057887 */ /* 0x000fe40008000000 */
[----:B------:R-:W-:Y:S02]  /*1970*/  USEL UR8, UR4, URZ, UP0 ;  /* 0x0000003f04087287 */ /* 0x000fe40008000000 */
[----:B------:R-:W-:-:S06]  /*1980*/  ULOP3.LUT UR5, UR39, UR5, URZ, 0x3c, !UPT ;  /* 0x0000000527057292 */ /* 0x000fcc000f8e3c3f */
[----:B------:R-:W-:-:S07]  /*1990*/  IMAD.U32 R5, RZ, RZ, UR5 ;  /* 0x00000005ff057e24 */ /* 0x000fce000f8e00ff */
.L_x_28:
[----:B-12---:R-:W-:Y:S05]  /*19a0*/  @!P0 BRA `(.L_x_22) ;  /* 0x0000000000048947 */ /* 0x006fea0003800000 */
[----:B------:R-:W-:Y:S01]  /*19b0*/  BPT.TRAP 0x1 ;  /* 0x000000040000795c */ /* 0x000fe20000300000 */
.L_x_22:
[----:B------:R-:W-:Y:S01]  /*19c0*/  ULEA UR4, UR8, UR41, 0x3 ;  /* 0x0000002908047291 */ /* 0x000fe2000f8e183f */
[----:B------:R-:W-:-:S08]  /*19d0*/  SHF.L.U32 R3, R5, 0x1f, RZ ;  /* 0x0000001f05037819 */ /* 0x000fd000000006ff */
[----:B------:R1:W2:Y:S01]  /*19e0*/  SYNCS.PHASECHK.TRANS64.TRYWAIT P1, [UR4], R3 ;  /* 0x00000003ff0075a7 */ /* 0x0002a20008020144 */
[----:B------:R-:W-:Y:S05]  /*19f0*/  @!P0 BRA `(.L_x_23) ;  /* 0x0000000000048947 */ /* 0x000fea0003800000 */
[----:B------:R-:W-:Y:S01]  /*1a00*/  BPT.TRAP 0x1 ;  /* 0x000000040000795c */ /* 0x000fe20000300000 */
.L_x_23:
[----:B--2---:R-:W-:Y:S05]  /*1a10*/  @P1 BRA `(.L_x_24) ;  /* 0x0000000000081947 */ /* 0x004fea0003800000 */
[----:B------:R-:W2:Y:S02]  /*1a20*/  SYNCS.PHASECHK.TRANS64.TRYWAIT P1, [UR4], R3 ;  /* 0x00000003ff0075a7 */ /* 0x000ea40008020144 */
[----:B--2---:R-:W-:Y:S05]  /*1a30*/  @!P1 BRA `(.L_x_25) ;  /* 0x0000003800909947 */ /* 0x004fea0003800000 */
.L_x_24:
[----:B------:R-:W-:Y:S01]  /*1a40*/  ULEA UR10, UR8, UR44, 0x9 ;  /* 0x0000002c080a7291 */ /* 0x000fe2000f8e483f */
[----:B------:R-:W-:Y:S01]  /*1a50*/  WARPGROUP.ARRIVE ;  /* 0x00000000000079c5 */ /* 0x000fe20000000000 */
[----:B------:R-:W-:Y:S01]  /*1a60*/  ULEA UR11, UR8, UR45, 0x9 ;  /* 0x0000002d080b7291 */ /* 0x000fe2000f8e483f */
[----:B------:R-:W-:Y:S01]  /*1a70*/  UMOV UR5, 0x40000040 ;  /* 0x4000004000057882 */ /* 0x000fe20000000000 */
[----:B------:R-:W-:-:S03]  /*1a80*/  UMOV UR7, 0x40000040 ;  /* 0x4000004000077882 */ /* 0x000fc60000000000 */
[----:B------:R-:W-:Y:S02]  /*1a90*/  UMOV UR4, UR10 ;  /* 0x0000000a00047c82 */ /* 0x000fe40008000000 */
[----:B------:R-:W-:Y:S02]  /*1aa0*/  UMOV UR6, UR11 ;  /* 0x0000000b00067c82 */ /* 0x000fe40008000000 */
[----:B------:R-:W-:Y:S01]  /*1ab0*/  IGMMA.64x64x32.S8.S8 R24, gdesc[UR4], R24, gsb0 ;  /* 0x01e00000041879f1 */ /* 0x000fe20008041018 */
        /* <DEDUP_REMOVED lines=23> */
[----:B------:R-:W-:Y:S01]  /*1c30*/  BPT.TRAP 0x1 ;  /* 0x000000040000795c */ /* 0x000fe20000300000 */
.L_x_26:
[----:B------:R-:W-:Y:S01]  /*1c40*/  ULEA UR4, UR9, UR41, 0x3 ;  /* 0x0000002909047291 */ /* 0x000fe2000f8e183f */
[----:B------:R-:W-:-:S03]  /*1c50*/  ISETP.GT.U32.AND P1, PT, R16, 0x1, PT ;  /* 0x000000011000780c */ /* 0x000fc60003f24070 */
[----:B------:R-:W-:-:S04]  /*1c60*/  UIADD3 UR4, UR4, 0x28, URZ ;  /* 0x0000002804047890 */ /* 0x000fc8000fffe03f */
[----:B------:R-:W-:-:S09]  /*1c70*/  UPRMT UR4, URZ, 0x654, UR4 ;  /* 0x000006543f047896 */ /* 0x000fd20008000004 */
[----:B------:R-:W-:Y:S01]  /*1c80*/  SYNCS.ARRIVE.TRANS64.RED.A1T0 RZ, [UR4], RZ ;  /* 0x000000ffffff79a7 */ /* 0x000fe20008100404 */
[----:B------:R-:W-:Y:S05]  /*1c90*/  @P1 BRA `(.L_x_27) ;  /* 0x0000000000041947 */ /* 0x000fea0003800000 */
[----:B------:R-:W-:Y:S01]  /*1ca0*/  BPT.TRAP 0x1 ;  /* 0x000000040000795c */ /* 0x000fe20000300000 */
.L_x_27:
[----:B------:R-:W-:Y:S01]  /*1cb0*/  UIADD3 UR8, UR8, 0x1, URZ ;  /* 0x0000000108087890 */ /* 0x000fe2000fffe03f */
[C---:B------:R-:W-:Y:S01]  /*1cc0*/  ISETP.GT.AND P1, PT, R0.reuse, 0x1, PT ;  /* 0x000000010000780c */ /* 0x040fe20003f24270 */
[----:B------:R-:W-:Y:S01]  /*1cd0*/  UIADD3 UR9, UR9, 0x1, URZ ;  /* 0x0000000109097890 */ /* 0x000fe2000fffe03f */
[----:B------:R-:W-:Y:S01]  /*1ce0*/  VIADD R0, R0, 0xffffffff ;  /* 0xffffffff00007836 */ /* 0x000fe20000000000 */
[----:B------:R-:W-:Y:S02]  /*1cf0*/  UISETP.NE.AND UP0, UPT, UR8, 0x5, UPT ;  /* 0x000000050800788c */ /* 0x000fe4000bf05270 */
[----:B------:R-:W-:Y:S02]  /*1d00*/  UISETP.NE.AND UP1, UPT, UR9, 0x5, UPT ;  /* 0x000000050900788c */ /* 0x000fe4000bf25270 */
[----:B------:R-:W-:Y:S02]  /*1d10*/  USEL UR4, URZ, 0x1, UP0 ;  /* 0x000000013f047887 */ /* 0x000fe40008000000 */
[----:B------:R-:W-:-:S02]  /*1d20*/  USEL UR8, UR8, URZ, UP0 ;  /* 0x0000003f08087287 */ /* 0x000fc40008000000 */
[----:B------:R-:W-:Y:S02]  /*1d30*/  USEL UR9, UR9, URZ, UP1 ;  /* 0x0000003f09097287 */ /* 0x000fe40008800000 */
[----:B------:R-:W-:Y:S01]  /*1d40*/  LOP3.LUT R5, R5, UR4, RZ, 0x3c, !PT ;  /* 0x0000000405057c12 */ /* 0x000fe2000f8e3cff */
[----:B------:R-:W-:Y:S09]  /*1d50*/  @P1 BRA `(.L_x_28) ;  /* 0xfffffffc00101947 */ /* 0x000ff2000383ffff */
.L_x_21:
[----:B------:R-:W3:Y:S01]  /*1d60*/  LDC R0, c[0x0][0x28c] ;  /* 0x0000a300ff007b82 */ /* 0x000ee20000000800 */
[----:B------:R4:W-:Y:S01]  /*1d70*/  SYNCS.ARRIVE.TRANS64.A1T0 RZ, [R62+UR47], RZ ;  /* 0x000000ff3eff79a7 */ /* 0x0009e2000810002f */
[----:B---3--:R-:W-:-:S13]  /*1d80*/  ISETP.GE.AND P1, PT, R0, 0x1, PT ;  /* 0x000000010000780c */ /* 0x008fda0003f26270 */
[----:B----4-:R-:W-:Y:S05]  /*1d90*/  @!P1 BRA `(.L_x_29) ;  /* 0x0000000000349947 */ /* 0x010fea0003800000 */
[----:B------:R-:W-:Y:S05]  /*1da0*/  @!P0 BRA `(.L_x_30) ;  /* 0x0000000000048947 */ /* 0x000fea0003800000 */
[----:B------:R-:W-:Y:S01]  /*1db0*/  BPT.TRAP 0x1 ;  /* 0x000000040000795c */ /* 0x000fe20000300000 */
.L_x_30:
[----:B------:R-:W-:Y:S01]  /*1dc0*/  UIADD3 UR6, UR43, UR38, URZ ;  /* 0x000000262b067290 */ /* 0x000fe2000fffe03f */
[----:B------:R-:W-:-:S03]  /*1dd0*/  ISETP.GT.U32.AND P0, PT, R16, 0x1, PT ;  /* 0x000000011000780c */ /* 0x000fc60003f04070 */
[----:B------:R-:W-:-:S04]  /*1de0*/  UIMAD.WIDE.U32 UR4, UR6, -0x33333333, URZ ;  /* 0xcccccccd060478a5 */ /* 0x000fc8000f8e003f */
[----:B------:R-:W-:-:S04]  /*1df0*/  USHF.R.U32.HI UR4, URZ, 0x2, UR5 ;  /* 0x000000023f047899 */ /* 0x000fc80008011605 */
[----:B------:R-:W-:-:S04]  /*1e00*/  UIMAD UR6, UR4, -0x5, UR6 ;  /* 0xfffffffb040678a4 */ /* 0x000fc8000f8e0206 */
[----:B------:R-:W-:-:S04]  /*1e10*/  ULEA UR6, UR6, UR41, 0x3 ;  /* 0x0000002906067291 */ /* 0x000fc8000f8e183f */
[----:B------:R-:W-:-:S04]  /*1e20*/  UIADD3 UR6, UR6, 0x28, URZ ;  /* 0x0000002806067890 */ /* 0x000fc8000fffe03f */
[----:B------:R-:W-:-:S09]  /*1e30*/  UPRMT UR6, URZ, 0x654, UR6 ;  /* 0x000006543f067896 */ /* 0x000fd20008000006 */
[----:B------:R-:W-:Y:S01]  /*1e40*/  SYNCS.ARRIVE.TRANS64.RED.A1T0 RZ, [UR6], RZ ;  /* 0x000000ffffff79a7 */ /* 0x000fe20008100406 */
[----:B------:R-:W-:Y:S05]  /*1e50*/  @P0 BRA `(.L_x_29) ;  /* 0x0000000000040947 */ /* 0x000fea0003800000 */
[----:B------:R-:W-:Y:S01]  /*1e60*/  BPT.TRAP 0x1 ;  /* 0x000000040000795c */ /* 0x000fe20000300000 */
.L_x_29:
[----:B------:R-:W-:Y:S01]  /*1e70*/  SHF.L.U32 R0, R67, 0x1f, RZ ;  /* 0x0000001f43007819 */ /* 0x000fe200000006ff */
[----:B------:R-:W-:Y:S01]  /*1e80*/  UIADD3 UR38, UR46, UR38, URZ ;  /* 0x000000262e267290 */ /* 0x000fe2000fffe03f */
[----:B------:R-:W3:Y:S01]  /*1e90*/  LDC R15, c[0x0][0x288] ;  /* 0x0000a200ff0f7b82 */ /* 0x000ee20000000800 */
[----:B------:R-:W-:Y:S01]  /*1ea0*/  UISETP.GE.U32.AND UP1, UPT, UR46, 0x5, UPT ;  /* 0x000000052e00788c */ /* 0x000fe2000bf26070 */
[----:B------:R-:W-:Y:S01]  /*1eb0*/  IMAD.SHL.U32 R8, R60, 0x2, RZ ;  /* 0x000000023c087824 */ /* 0x000fe200078e00ff */
[----:B------:R-:W-:Y:S02]  /*1ec0*/  UISETP.GT.U32.AND UP0, UPT, UR38, 0x4, UPT ;  /* 0x000000042600788c */ /* 0x000fe4000bf04070 */
[----:B------:R-:W-:Y:S02]  /*1ed0*/  UIMAD.WIDE.U32 UR4, UR38, -0x33333333, URZ ;  /* 0xcccccccd260478a5 */ /* 0x000fe4000f8e003f */
[----:B------:R-:W-:Y:S01]  /*1ee0*/  UISETP.LT.U32.AND UP0, UPT, UR46, 0x5, UP0 ;  /* 0x000000052e00788c */ /* 0x000fe20008701070 */
[----:B------:R-:W4:Y:S01]  /*1ef0*/  SYNCS.PHASECHK.TRANS64.TRYWAIT P0, [R61+UR42+0x10], R0 ;  /* 0x000010003d0075a7 */ /* 0x000f22000800016a */
[----:B------:R-:W-:Y:S01]  /*1f00*/  USHF.R.U32.HI UR4, URZ, 0x2, UR5 ;  /* 0x000000023f047899 */ /* 0x000fe20008011605 */
[----:B------:R-:W-:Y:S01]  /*1f10*/  SHF.R.S32.HI R9, RZ, 0x1f, R8 ;  /* 0x0000001fff097819 */ /* 0x000fe20000011408 */
[----:B------:R-:W-:-:S02]  /*1f20*/  USEL UR6, URZ, 0x1, !UP0 ;  /* 0x000000013f067887 */ /* 0x000fc4000c000000 */
[----:B------:R-:W-:Y:S02]  /*1f30*/  UIMAD UR38, UR4, -0x5, UR38 ;  /* 0xfffffffb042678a4 */ /* 0x000fe4000f8e0226 */
[----:B------:R-:W-:-:S04]  /*1f40*/  ULOP3.LUT UR39, UR39, UR6, URZ, 0x3c, !UPT ;  /* 0x0000000627277292 */ /* 0x000fc8000f8e3c3f */
[----:B------:R-:W-:Y:S01]  /*1f50*/  @UP1 ULOP3.LUT UR39, UR39, 0x1, UR4, 0x78, !UPT ;  /* 0x0000000127271892 */ /* 0x000fe2000f8e7804 */
[----:B---34-:R-:W-:Y:S11]  /*1f60*/  @!P0 BRA `(.L_x_31) ;  /* 0x00000034005c8947 */ /* 0x018ff60003800000 */
.L_x_126:
[----:B---3--:R-:W-:Y:S01]  /*1f70*/  IMAD.SHL.U32 R0, R19, 0x40, RZ ;  /* 0x0000004013007824 */ /* 0x008fe200078e00ff */
[----:B------:R-:W-:Y:S01]  /*1f80*/  ULDC UR6, c[0x0][0x284] ;  /* 0x0000a10000067ab9 */ /* 0x000fe20000000800 */
[----:B------:R-:W-:Y:S01]  /*1f90*/  IMAD.SHL.U32 R22, R22, 0x40, RZ ;  /* 0x0000004016167824 */ /* 0x000fe200078e00ff */
[----:B------:R-:W-:Y:S01]  /*1fa0*/  SHF.R.S32.HI R69, RZ, 0x1f, R2 ;  /* 0x0000001fff457819 */ /* 0x000fe20000011402 */
[----:B------:R-:W-:Y:S01]  /*1fb0*/  ULDC.64 UR4, c[0x0][0x5d0] ;  /* 0x0001740000047ab9 */ /* 0x000fe20000000a00 */
[----:B------:R-:W-:Y:S01]  /*1fc0*/  ISETP.GE.AND P0, PT, R0, UR6, PT ;  /* 0x0000000600007c0c */ /* 0x000fe2000bf06270 */
[----:B--2---:R-:W-:Y:S01]  /*1fd0*/  IMAD.WIDE.U32 R4, R2, UR4, R8 ;  /* 0x0000000402047c25 */ /* 0x004fe2000f8e0008 */
[----:B------:R-:W-:Y:S02]  /*1fe0*/  SHF.R.S32.HI R68, RZ, 0x1f, R22 ;  /* 0x0000001fff447819 */ /* 0x000fe40000011416 */
[C---:B------:R-:W-:Y:S01]  /*1ff0*/  ISETP.GE.OR P0, PT, R22.reuse, R15, P0 ;  /* 0x0000000f1600720c */ /* 0x040fe20000706670 */
[----:B-1----:R-:W-:Y:S01]  /*2000*/  IMAD R3, R69, UR4, RZ ;  /* 0x0000000445037c24 */ /* 0x002fe2000f8e02ff */
[----:B------:R-:W-:-:S03]  /*2010*/  IADD3 R4, P1, R22, R4, RZ ;  /* 0x0000000416047210 */ /* 0x000fc60007f3e0ff */
[----:B------:R-:W-:-:S05]  /*2020*/  IMAD R3, R2, UR5, R3 ;  /* 0x0000000502037c24 */ /* 0x000fca000f8e0203 */
[----:B------:R-:W-:-:S03]  /*2030*/  IADD3.X R5, R68, R5, R3, P1, !PT ;  /* 0x0000000544057210 */ /* 0x000fc60000ffe403 */
[----:B------:R-:W-:Y:S05]  /*2040*/  @P0 BRA `(.L_x_32) ;  /* 0x0000001c00200947 */ /* 0x000fea0003800000 */
[----:B------:R-:W1:Y:S01]  /*2050*/  LDC.64 R10, c[0x0][0x5c8] ;  /* 0x00017200ff0a7b82 */ /* 0x000e620000000a00 */
[----:B0-----:R-:W-:Y:S01]  /*2060*/  IMAD.WIDE R12, R19, 0x40, R58 ;  /* 0x00000040130c7825 */ /* 0x001fe200078e023a */
[----:B------:R-:W-:Y:S01]  /*2070*/  ULDC.64 UR4, c[0x0][0x5c0] ;  /* 0x0001700000047ab9 */ /* 0x000fe20000000a00 */
[----:B------:R-:W-:Y:S02]  /*2080*/  BSSY B0, `(.L_x_32) ;  /* 0x00001c4000007945 */ /* 0x000fe40003800000 */
[----:B------:R-:W-:Y:S02]  /*2090*/  IMAD.IADD R70, R65, 0x1, -R0 ;  /* 0x0000000141467824 */ /* 0x000fe400078e0a00 */
[-C--:B-1----:R-:W-:Y:S02]  /*20a0*/  IMAD R3, R13, R10.reuse, RZ ;  /* 0x0000000a0d037224 */ /* 0x082fe400078e02ff */
[----:B------:R-:W-:-:S04]  /*20b0*/  IMAD.WIDE.U32 R4, R12, R10, R4 ;  /* 0x0000000a0c047225 */ /* 0x000fc800078e0004 */
[----:B------:R-:W-:Y:S01]  /*20c0*/  IMAD R3, R12, R11, R3 ;  /* 0x0000000b0c037224 */ /* 0x000fe200078e0203 */
[----:B------:R-:W-:-:S03]  /*20d0*/  IADD3 R6, P0, R4, UR4, RZ ;  /* 0x0000000404067c10 */ /* 0x000fc6000ff1e0ff */
[----:B------:R-:W-:Y:S01]  /*20e0*/  IMAD.IADD R3, R5, 0x1, R3 ;  /* 0x0000000105037824 */ /* 0x000fe200078e0203 */
[----:B------:R-:W-:-:S04]  /*20f0*/  LEA R4, P1, R10, R6, 0x3 ;  /* 0x000000060a047211 */ /* 0x000fc800078218ff */
[----:B------:R-:W-:Y:S01]  /*2100*/  IADD3.X R7, R3, UR5, RZ, P0, !PT ;  /* 0x0000000503077c10 */ /* 0x000fe200087fe4ff */
[----:B------:R-:W-:Y:S01]  /*2110*/  IMAD R3, R60, -0x2, R15 ;  /* 0xfffffffe3c037824 */ /* 0x000fe200078e020f */
[----:B-----5:R-:W-:Y:S02]  /*2120*/  ISETP.NE.AND P0, PT, R57, RZ, PT ;  /* 0x000000ff3900720c */ /* 0x020fe40003f05270 */
[----:B------:R-:W-:Y:S01]  /*2130*/  LEA.HI.X R5, R10, R7, R11, 0x3, P1 ;  /* 0x000000070a057211 */ /* 0x000fe200008f1c0b */
[----:B------:R-:W-:-:S10]  /*2140*/  IMAD.IADD R71, R3, 0x1, -R22 ;  /* 0x0000000103477824 */ /* 0x000fd400078e0a16 */
[----:B------:R-:W-:Y:S05]  /*2150*/  @!P0 BRA `(.L_x_33) ;  /* 0x0000001400188947 */ /* 0x000fea0003800000 */
[----:B------:R-:W0:Y:S01]  /*2160*/  LDC.64 R14, c[0x0][0x5b0] ;  /* 0x00016c00ff0e7b82 */ /* 0x000e220000000a00 */
[----:B------:R-:W-:Y:S01]  /*2170*/  ULDC.64 UR4, c[0x0][0x5b8] ;  /* 0x00016e0000047ab9 */ /* 0x000fe20000000a00 */
[----:B------:R-:W-:Y:S01]  /*2180*/  ISETP.GE.AND P3, PT, R71, 0x1, PT ;  /* 0x000000014700780c */ /* 0x000fe20003f66270 */
[----:B------:R-:W-:Y:S01]  /*2190*/  IMAD.WIDE.U32 R8, R2, UR4, R8 ;  /* 0x0000000402087c25 */ /* 0x000fe2000f8e0008 */
[----:B------:R-:W-:Y:S02]  /*21a0*/  BSSY B1, `(.L_x_34) ;  /* 0x000000e000017945 */ /* 0x000fe40003800000 */
[----:B------:R-:W-:Y:S01]  /*21b0*/  ISETP.LT.OR P1, PT, R70, 0x1, !P3 ;  /* 0x000000014600780c */ /* 0x000fe20005f21670 */
[----:B------:R-:W-:Y:S01]  /*21c0*/  IMAD R3, R69, UR4, RZ ;  /* 0x0000000445037c24 */ /* 0x000fe2000f8e02ff */
[----:B------:R-:W1:Y:S01]  /*21d0*/  LDC.64 R20, c[0x0][0x5a8] ;  /* 0x00016a00ff147b82 */ /* 0x000e620000000a00 */
[----:B------:R-:W-:Y:S02]  /*21e0*/  IADD3 R10, P0, R22, R8, RZ ;  /* 0x00000008160a7210 */ /* 0x000fe40007f1e0ff */
[----:B------:R-:W-:-:S05]  /*21f0*/  IMAD R3, R2, UR5, R3 ;  /* 0x0000000502037c24 */ /* 0x000fca000f8e0203 */
[----:B------:R-:W-:Y:S01]  /*2200*/  IADD3.X R11, R68, R9, R3, P0, !PT ;  /* 0x00000009440b7210 */ /* 0x000fe200007fe403 */
[-C--:B0-----:R-:W-:Y:S02]  /*2210*/  IMAD R0, R13, R14.reuse, RZ ;  /* 0x0000000e0d007224 */ /* 0x081fe400078e02ff */
[----:B------:R-:W-:-:S04]  /*2220*/  IMAD.WIDE.U32 R2, R12, R14, R10 ;  /* 0x0000000e0c027225 */ /* 0x000fc800078e000a */
[----:B------:R-:W-:Y:S01]  /*2230*/  IMAD R19, R12, R15, R0 ;  /* 0x0000000f0c137224 */ /* 0x000fe200078e0200 */
[----:B-1----:R-:W-:-:S04]  /*2240*/  IADD3 R2, P0, R2, R20, RZ ;  /* 0x0000001402027210 */ /* 0x002fc80007f1e0ff */
[----:B------:R-:W-:Y:S01]  /*2250*/  IADD3.X R3, R21, R3, R19, P0, !PT ;  /* 0x0000000315037210 */ /* 0x000fe200007fe413 */
[----:B------:R-:W-:Y:S08]  /*2260*/  @P1 BRA `(.L_x_35) ;  /* 0x0000000000041947 */ /* 0x000ff00003800000 */
[----:B------:R0:W5:Y:S02]  /*2270*/  LDG.E.U8 R66, desc[UR36][R2.64] ;  /* 0x0000002402427981 */ /* 0x000164000c1e1100 */
.L_x_35:
[----:B------:R-:W-:Y:S05]  /*2280*/  BSYNC B1 ;  /* 0x0000000000017941 */ /* 0x000fea0003800000 */
.L_x_34:
[----:B-----5:R-:W-:Y:S01]  /*2290*/  LOP3.LUT R0, R66, 0xffff, RZ, 0xc0, !PT ;  /* 0x0000ffff42007812 */ /* 0x020fe200078ec0ff */
[C---:B------:R-:W-:Y:S01]  /*22a0*/  IMAD.SHL.U32 R8, R14.reuse, 0x8, RZ ;  /* 0x000000080e087824 */ /* 0x040fe200078e00ff */
[----:B------:R-:W-:Y:S01]  /*22b0*/  SHF.L.U64.HI R9, R14, 0x3, R15 ;  /* 0x000000030e097819 */ /* 0x000fe2000001020f */
[----:B------:R-:W-:Y:S01]  /*22c0*/  BSSY B1, `(.L_x_36) ;  /* 0x000000e000017945 */ /* 0x000fe20003800000 */
[----:B------:R-:W-:Y:S02]  /*22d0*/  PRMT R0, R0, 0x8880, RZ ;  /* 0x0000888000007816 */ /* 0x000fe400000000ff */
[----:B------:R-:W-:Y:S01]  /*22e0*/  ISETP.GE.AND P2, PT, R71, 0x2, PT ;  /* 0x000000024700780c */ /* 0x000fe20003f46270 */
[----:B------:R-:W-:-:S03]  /*22f0*/  IMAD.WIDE.U32 R8, R12, R14, R8 ;  /* 0x0000000e0c087225 */ /* 0x000fc600078e0008 */
[----:B------:R-:W-:Y:S01]  /*2300*/  ISETP.LT.OR P0, PT, R70, 0x1, !P2 ;  /* 0x000000014600780c */ /* 0x000fe20005701670 */
[----:B------:R-:W-:Y:S01]  /*2310*/  IMAD R13, R0, R57, RZ ;  /* 0x00000039000d7224 */ /* 0x000fe200078e02ff */
[----:B------:R-:W-:Y:S01]  /*2320*/  IADD3 R8, P4, P5, R10, R20, R8 ;  /* 0x000000140a087210 */ /* 0x000fe20007d9e008 */
[----:B------:R-:W-:Y:S02]  /*2330*/  IMAD.IADD R12, R19, 0x1, R9 ;  /* 0x00000001130c7824 */ /* 0x000fe400078e0209 */
[----:B------:R-:W-:-:S05]  /*2340*/  @!P1 IMAD R15, R24, R56, R13 ;  /* 0x00000038180f9224 */ /* 0x000fca00078e020d */
[----:B------:R1:W-:Y:S03]  /*2350*/  @!P1 STG.E.U8 desc[UR36][R6.64], R15 ;  /* 0x0000000f06009986 */ /* 0x0003e6000c101124 */
[----:B------:R-:W-:Y:S05]  /*2360*/  @P0 BRA `(.L_x_37) ;  /* 0x00000000000c0947 */ /* 0x000fea0003800000 */
[----:B------:R-:W2:Y:S02]  /*2370*/  LDG.E.U8 R66, desc[UR36][R2.64+0x1] ;  /* 0x0000012402427981 */ /* 0x000ea4000c1e1100 */
[----:B--2---:R-:W-:-:S05]  /*2380*/  PRMT R0, R66, 0x8880, RZ ;  /* 0x0000888042007816 */ /* 0x004fca00000000ff */
[----:B------:R-:W-:-:S07]  /*2390*/  IMAD R13, R0, R57, RZ ;  /* 0x00000039000d7224 */ /* 0x000fce00078e02ff */
.L_x_37:
[----:B------:R-:W-:Y:S05]  /*23a0*/  BSYNC B1 ;  /* 0x0000000000017941 */ /* 0x000fea0003800000 */
.L_x_36:
[C---:B------:R-:W-:Y:S01]  /*23b0*/  ISETP.LT.OR P3, PT, R70.reuse, 0x9, !P3 ;  /* 0x000000094600780c */ /* 0x040fe20005f61670 */
[----:B------:R-:W-:Y:S01]  /*23c0*/  @!P0 IMAD R25, R25, R56, R13 ;  /* 0x0000003819198224 */ /* 0x000fe200078e020d */
[----:B------:R-:W-:Y:S01]  /*23d0*/  ISETP.GE.AND P1, PT, R71, 0x9, PT ;  /* 0x000000094700780c */ /* 0x000fe20003f26270 */
[----:B------:R-:W-:Y:S01]  /*23e0*/  BSSY B1, `(.L_x_38) ;  /* 0x000000b000017945 */ /* 0x000fe20003800000 */
[----:B------:R-:W-:Y:S02]  /*23f0*/  IADD3.X R9, R11, R21, R12, P4, P5 ;  /* 0x000000150b097210 */ /* 0x000fe400027ea40c */
[----:B------:R2:W-:Y:S01]  /*2400*/  @!P0 STG.E.U8 desc[UR36][R6.64+0x1], R25 ;  /* 0x0000011906008986 */ /* 0x0005e2000c101124 */
[----:B------:R-:W-:Y:S02]  /*2410*/  ISETP.GE.AND P0, PT, R71, 0xa, PT ;  /* 0x0000000a4700780c */ /* 0x000fe40003f06270 */
[C---:B------:R-:W-:Y:S02]  /*2420*/  ISETP.LT.OR P2, PT, R70.reuse, 0x9, !P2 ;  /* 0x000000094600780c */ /* 0x040fe40005741670 */
[----:B------:R-:W-:-:S02]  /*2430*/  ISETP.LT.OR P5, PT, R70, 0x1, !P1 ;  /* 0x000000014600780c */ /* 0x000fc40004fa1670 */
[----:B------:R-:W-:Y:S01]  /*2440*/  ISETP.LT.OR P4, PT, R70, 0x1, !P0 ;  /* 0x000000014600780c */ /* 0x000fe20004781670 */
[----:B------:R-:W-:-:S12]  /*2450*/  @P3 BRA `(.L_x_39) ;  /* 0x00000000000c3947 */ /* 0x000fd80003800000 */
[----:B------:R-:W3:Y:S02]  /*2460*/  LDG.E.U8 R66, desc[UR36][R8.64] ;  /* 0x0000002408427981 */ /* 0x000ee4000c1e1100 */
[----:B---3--:R-:W-:-:S05]  /*2470*/  PRMT R0, R66, 0x8880, RZ ;  /* 0x0000888042007816 */ /* 0x008fca00000000ff */
[----:B------:R-:W-:-:S07]  /*2480*/  IMAD R13, R0, R57, RZ ;  /* 0x00000039000d7224 */ /* 0x000fce00078e02ff */
.L_x_39:
[----:B------:R-:W-:Y:S05]  /*2490*/  BSYNC B1 ;  /* 0x0000000000017941 */ /* 0x000fea0003800000 */
.L_x_38:
[----:B------:R-:W-:Y:S01]  /*24a0*/  @!P3 IMAD R11, R26, R56, R13 ;  /* 0x000000381a0bb224 */ /* 0x000fe200078e020d */
[----:B------:R-:W-:Y:S04]  /*24b0*/  BSSY B1, `(.L_x_40) ;  /* 0x0000006000017945 */ /* 0x000fe80003800000 */
[----:B------:R3:W-:Y:S01]  /*24c0*/  @!P3 STG.E.U8 desc[UR36][R4.64], R11 ;  /* 0x0000000b0400b986 */ /* 0x0007e2000c101124 */
[----:B------:R-:W-:Y:S05]  /*24d0*/  @P2 BRA `(.L_x_41) ;  /* 0x00000000000c2947 */ /* 0x000fea0003800000 */
[----:B------:R-:W4:Y:S02]  /*24e0*/  LDG.E.U8 R66, desc[UR36][R8.64+0x1] ;  /* 0x0000012408427981 */ /* 0x000f24000c1e1100 */
[----:B----4-:R-:W-:-:S05]  /*24f0*/  PRMT R0, R66, 0x8880, RZ ;  /* 0x0000888042007816 */ /* 0x010fca00000000ff */
[----:B------:R-:W-:-:S07]  /*2500*/  IMAD R13, R0, R57, RZ ;  /* 0x00000039000d7224 */ /* 0x000fce00078e02ff */
.L_x_41:
[----:B------:R-:W-:Y:S05]  /*2510*/  BSYNC B1 ;  /* 0x0000000000017941 */ /* 0x000fea0003800000 */
.L_x_40:
[----:B------:R-:W-:Y:S01]  /*2520*/  @!P2 IMAD R27, R27, R56, R13 ;  /* 0x000000381b1ba224 */ /* 0x000fe200078e020d */
[----:B------:R-:W-:Y:S04]  /*2530*/  BSSY B1, `(.L_x_42) ;  /* 0x0000006000017945 */ /* 0x000fe80003800000 */
[----:B------:R4:W-:Y:S01]  /*2540*/  @!P2 STG.E.U8 desc[UR36][R4.64+0x1], R27 ;  /* 0x0000011b0400a986 */ /* 0x0009e2000c101124 */
[----:B------:R-:W-:Y:S05]  /*2550*/  @P5 BRA `(.L_x_43) ;  /* 0x00000000000c5947 */ /* 0x000fea0003800000 */
[----:B------:R-:W5:Y:S02]  /*2560*/  LDG.E.U8 R66, desc[UR36][R2.64+0x8] ;  /* 0x0000082402427981 */ /* 0x000f64000c1e1100 */
[----:B-----5:R-:W-:-:S05]  /*2570*/  PRMT R0, R66, 0x8880, RZ ;  /* 0x0000888042007816 */ /* 0x020fca00000000ff */
[----:B------:R-:W-:-:S07]  /*2580*/  IMAD R13, R0, R57, RZ ;  /* 0x00000039000d7224 */ /* 0x000fce00078e02ff */
.L_x_43:
[----:B------:R-:W-:Y:S05]  /*2590*/  BSYNC B1 ;  /* 0x0000000000017941 */ /* 0x000fea0003800000 */
.L_x_42:
[----:B---3--:R-:W-:Y:S01]  /*25a0*/  @!P5 IMAD R11, R28, R56, R13 ;  /* 0x000000381c0bd224 */ /* 0x008fe200078e020d */
[----:B------:R-:W-:Y:S04]  /*25b0*/  BSSY B1, `(.L_x_44) ;  /* 0x0000006000017945 */ /* 0x000fe80003800000 */
[----:B------:R3:W-:Y:S01]  /*25c0*/  @!P5 STG.E.U8 desc[UR36][R6.64+0x8], R11 ;  /* 0x0000080b0600d986 */ /* 0x0007e2000c101124 */
[----:B------:R-:W-:Y:S05]  /*25d0*/  @P4 BRA `(.L_x_45) ;  /* 0x00000000000c4947 */ /* 0x000fea0003800000 */
[----:B------:R-:W5:Y:S02]  /*25e0*/  LDG.E.U8 R66, desc[UR36][R2.64+0x9] ;  /* 0x0000092402427981 */ /* 0x000f64000c1e1100 */
[----:B-----5:R-:W-:-:S05]  /*25f0*/  PRMT R0, R66, 0x8880, RZ ;  /* 0x0000888042007816 */ /* 0x020fca00000000ff */
[----:B------:R-:W-:-:S07]  /*2600*/  IMAD R13, R0, R57, RZ ;  /* 0x00000039000d7224 */ /* 0x000fce00078e02ff */
.L_x_45:
[----:B------:R-:W-:Y:S05]  /*2610*/  BSYNC B1 ;  /* 0x0000000000017941 */ /* 0x000fea0003800000 */
.L_x_44:
[C---:B------:R-:W-:Y:S01]  /*2620*/  ISETP.LT.OR P1, PT, R70.reuse, 0x9, !P1 ;  /* 0x000000094600780c */ /* 0x040fe20004f21670 */
[----:B------:R-:W-:Y:S01]  /*2630*/  @!P4 IMAD R29, R29, R56, R13 ;  /* 0x000000381d1dc224 */ /* 0x000fe200078e020d */
[C---:B------:R-:W-:Y:S01]  /*2640*/  ISETP.GE.AND P3, PT, R71.reuse, 0x11, PT ;  /* 0x000000114700780c */ /* 0x040fe20003f66270 */
[----:B------:R-:W-:Y:S01]  /*2650*/  BSSY B1, `(.L_x_46) ;  /* 0x000000a000017945 */ /* 0x000fe20003800000 */
[----:B------:R-:W-:Y:S02]  /*2660*/  ISETP.GE.AND P2, PT, R71, 0x12, PT ;  /* 0x000000124700780c */ /* 0x000fe40003f46270 */
[----:B------:R0:W-:Y:S01]  /*2670*/  @!P4 STG.E.U8 desc[UR36][R6.64+0x9], R29 ;  /* 0x0000091d0600c986 */ /* 0x0001e2000c101124 */
[C---:B------:R-:W-:Y:S02]  /*2680*/  ISETP.LT.OR P0, PT, R70.reuse, 0x9, !P0 ;  /* 0x000000094600780c */ /* 0x040fe40004701670 */
[C---:B------:R-:W-:Y:S02]  /*2690*/  ISETP.LT.OR P5, PT, R70.reuse, 0x1, !P3 ;  /* 0x000000014600780c */ /* 0x040fe40005fa1670 */
[----:B------:R-:W-:-:S02]  /*26a0*/  ISETP.LT.OR P4, PT, R70, 0x1, !P2 ;  /* 0x000000014600780c */ /* 0x000fc40005781670 */
[----:B------:R-:W-:Y:S11]  /*26b0*/  @P1 BRA `(.L_x_47) ;  /* 0x00000000000c1947 */ /* 0x000ff60003800000 */
[----:B------:R-:W5:Y:S02]  /*26c0*/  LDG.E.U8 R66, desc[UR36][R8.64+0x8] ;  /* 0x0000082408427981 */ /* 0x000f64000c1e1100 */
[----:B-----5:R-:W-:-:S05]  /*26d0*/  PRMT R0, R66, 0x8880, RZ ;  /* 0x0000888042007816 */ /* 0x020fca00000000ff */
[----:B------:R-:W-:-:S07]  /*26e0*/  IMAD R13, R0, R57, RZ ;  /* 0x00000039000d7224 */ /* 0x000fce00078e02ff */
.L_x_47:
[----:B------:R-:W-:Y:S05]  /*26f0*/  BSYNC B1 ;  /* 0x0000000000017941 */ /* 0x000fea0003800000 */
.L_x_46:
[----:B---3--:R-:W-:Y:S01]  /*2700*/  @!P1 IMAD R11, R30, R56, R13 ;  /* 0x000000381e0b9224 */ /* 0x008fe200078e020d */
[----:B------:R-:W-:Y:S04]  /*2710*/  BSSY B1, `(.L_x_48) ;  /* 0x0000006000017945 */ /* 0x000fe80003800000 */
[----:B------:R3:W-:Y:S01]  /*2720*/  @!P1 STG.E.U8 desc[UR36][R4.64+0x8], R11 ;  /* 0x0000080b04009986 */ /* 0x0007e2000c101124 */
[----:B------:R-:W-:Y:S05]  /*2730*/  @P0 BRA `(.L_x_49) ;  /* 0x00000000000c0947 */ /* 0x000fea0003800000 */
[----:B------:R-:W5:Y:S02]  /*2740*/  LDG.E.U8 R66, desc[UR36][R8.64+0x9] ;  /* 0x0000092408427981 */ /* 0x000f64000c1e1100 */
[----:B-----5:R-:W-:-:S05]  /*2750*/  PRMT R0, R66, 0x8880, RZ ;  /* 0x0000888042007816 */ /* 0x020fca00000000ff */
[----:B------:R-:W-:-:S07]  /*2760*/  IMAD R13, R0, R57, RZ ;  /* 0x00000039000d7224 */ /* 0x000fce00078e02ff */
.L_x_49:
[----:B------:R-:W-:Y:S05]  /*2770*/  BSYNC B1 ;  /* 0x0000000000017941 */ /* 0x000fea0003800000 */
.L_x_48:
[----:B------:R-:W-:Y:S01]  /*2780*/  @!P0 IMAD R31, R31, R56, R13 ;  /* 0x000000381f1f8224 */ /* 0x000fe200078e020d */
[----:B------:R-:W-:Y:S04]  /*2790*/  BSSY B1, `(.L_x_50) ;  /* 0x0000006000017945 */ /* 0x000fe80003800000 */
[----:B------:R0:W-:Y:S01]  /*27a0*/  @!P0 STG.E.U8 desc[UR36][R4.64+0x9], R31 ;  /* 0x0000091f04008986 */ /* 0x0001e2000c101124 */
[----:B------:R-:W-:Y:S05]  /*27b0*/  @P5 BRA `(.L_x_51) ;  /* 0x00000000000c5947 */ /* 0x000fea0003800000 */
[----:B------:R-:W5:Y:S02]  /*27c0*/  LDG.E.U8 R66, desc[UR36][R2.64+0x10] ;  /* 0x0000102402427981 */ /* 0x000f64000c1e1100 */
[----:B-----5:R-:W-:-:S05]  /*27d0*/  PRMT R0, R66, 0x8880, RZ ;  /* 0x0000888042007816 */ /* 0x020fca00000000ff */
[----:B------:R-:W-:-:S07]  /*27e0*/  IMAD R13, R0, R57, RZ ;  /* 0x00000039000d7224 */ /* 0x000fce00078e02ff */
.L_x_51:
[----:B------:R-:W-:Y:S05]  /*27f0*/  BSYNC B1 ;  /* 0x0000000000017941 */ /* 0x000fea0003800000 */
.L_x_50:
[----:B---3--:R-:W-:Y:S01]  /*2800*/  @!P5 IMAD R11, R32, R56, R13 ;  /* 0x00000038200bd224 */ /* 0x008fe200078e020d */
[----:B------:R-:W-:Y:S04]  /*2810*/  BSSY B1, `(.L_x_52) ;  /* 0x0000006000017945 */ /* 0x000fe80003800000 */
[----:B------:R3:W-:Y:S01]  /*2820*/  @!P5 STG.E.U8 desc[UR36][R6.64+0x10], R11 ;  /* 0x0000100b0600d986 */ /* 0x0007e2000c101124 */
[----:B------:R-:W-:Y:S05]  /*2830*/  @P4 BRA `(.L_x_53) ;  /* 0x00000000000c4947 */ /* 0x000fea0003800000 */
[----:B------:R-:W5:Y:S02]  /*2840*/  LDG.E.U8 R66, desc[UR36][R2.64+0x11] ;  /* 0x0000112402427981 */ /* 0x000f64000c1e1100 */
[----:B-----5:R-:W-:-:S05]  /*2850*/  PRMT R0, R66, 0x8880, RZ ;  /* 0x0000888042007816 */ /* 0x020fca00000000ff */
[----:B------:R-:W-:-:S07]  /*2860*/  IMAD R13, R0, R57, RZ ;  /* 0x00000039000d7224 */ /* 0x000fce00078e02ff */
.L_x_53:
[----:B------:R-:W-:Y:S05]  /*2870*/  BSYNC B1 ;  /* 0x0000000000017941 */ /* 0x000fea0003800000 */
.L_x_52:
        /* <DEDUP_REMOVED lines=13> */
.L_x_55:
[----:B------:R-:W-:Y:S05]  /*2950*/  BSYNC B1 ;  /* 0x0000000000017941 */ /* 0x000fea0003800000 */
.L_x_54:
[----:B---3--:R-:W-:Y:S01]  /*2960*/  @!P3 IMAD R11, R34, R56, R13 ;  /* 0x00000038220bb224 */ /* 0x008fe200078e020d */
[----:B------:R-:W-:Y:S04]  /*2970*/  BSSY B1, `(.L_x_56) ;  /* 0x0000006000017945 */ /* 0x000fe80003800000 */
[----:B------:R3:W-:Y:S01]  /*2980*/  @!P3 STG.E.U8 desc[UR36][R4.64+0x10], R11 ;  /* 0x0000100b0400b986 */ /* 0x0007e2000c101124 */
[----:B------:R-:W-:Y:S05]  /*2990*/  @P2 BRA `(.L_x_57) ;  /* 0x00000000000c2947 */ /* 0x000fea0003800000 */
[----:B------:R-:W5:Y:S02]  /*29a0*/  LDG.E.U8 R66, desc[UR36][R8.64+0x11] ;  /* 0x0000112408427981 */ /* 0x000f64000c1e1100 */
[----:B-----5:R-:W-:-:S05]  /*29b0*/  PRMT R0, R66, 0x8880, RZ ;  /* 0x0000888042007816 */ /* 0x020fca00000000ff */
[----:B------:R-:W-:-:S07]  /*29c0*/  IMAD R13, R0, R57, RZ ;  /* 0x00000039000d7224 */ /* 0x000fce00078e02ff */
.L_x_57:
[----:B------:R-:W-:Y:S05]  /*29d0*/  BSYNC B1 ;  /* 0x0000000000017941 */ /* 0x000fea0003800000 */
.L_x_56:
[----:B------:R-:W-:Y:S01]  /*29e0*/  @!P2 IMAD R35, R35, R56, R13 ;  /* 0x000000382323a224 */ /* 0x000fe200078e020d */
[----:B------:R-:W-:Y:S04]  /*29f0*/  BSSY B1, `(.L_x_58) ;  /* 0x0000006000017945 */ /* 0x000fe80003800000 */
[----:B------:R0:W-:Y:S01]  /*2a00*/  @!P2 STG.E.U8 desc[UR36][R4.64+0x11], R35 ;  /* 0x000011230400a986 */ /* 0x0001e2000c101124 */
[----:B------:R-:W-:Y:S05]  /*2a10*/  @P5 BRA `(.L_x_59) ;  /* 0x00000000000c5947 */ /* 0x000fea0003800000 */
[----:B------:R-:W5:Y:S02]  /*2a20*/  LDG.E.U8 R66, desc[UR36][R2.64+0x18] ;  /* 0x0000182402427981 */ /* 0x000f64000c1e1100 */
[----:B-----5:R-:W-:-:S05]  /*2a30*/  PRMT R0, R66, 0x8880, RZ ;  /* 0x0000888042007816 */ /* 0x020fca00000000ff */
[----:B------:R-:W-:-:S07]  /*2a40*/  IMAD R13, R0, R57, RZ ;  /* 0x00000039000d7224 */ /* 0x000fce00078e02ff */
.L_x_59:
[----:B------:R-:W-:Y:S05]  /*2a50*/  BSYNC B1 ;  /* 0x0000000000017941 */ /* 0x000fea0003800000 */
.L_x_58:
[----:B---3--:R-:W-:Y:S01]  /*2a60*/  @!P5 IMAD R11, R36, R56, R13 ;  /* 0x00000038240bd224 */ /* 0x008fe200078e020d */
[----:B------:R-:W-:Y:S04]  /*2a70*/  BSSY B1, `(.L_x_60) ;  /* 0x0000006000017945 */ /* 0x000fe80003800000 */
[----:B------:R3:W-:Y:S01]  /*2a80*/  @!P5 STG.E.U8 desc[UR36][R6.64+0x18], R11 ;  /* 0x0000180b0600d986 */ /* 0x0007e2000c101124 */
[----:B------:R-:W-:Y:S05]  /*2a90*/  @P4 BRA `(.L_x_61) ;  /* 0x00000000000c4947 */ /* 0x000fea0003800000 */
[----:B------:R-:W5:Y:S02]  /*2aa0*/  LDG.E.U8 R66, desc[UR36][R2.64+0x19] ;  /* 0x0000192402427981 */ /* 0x000f64000c1e1100 */
[----:B-----5:R-:W-:-:S05]  /*2ab0*/  PRMT R0, R66, 0x8880, RZ ;  /* 0x0000888042007816 */ /* 0x020fca00000000ff */
[----:B------:R-:W-:-:S07]  /*2ac0*/  IMAD R13, R0, R57, RZ ;  /* 0x00000039000d7224 */ /* 0x000fce00078e02ff */
.L_x_61:
[----:B------:R-:W-:Y:S05]  /*2ad0*/  BSYNC B1 ;  /* 0x0000000000017941 */ /* 0x000fea0003800000 */
.L_x_60:
        /* <DEDUP_REMOVED lines=13> */
.L_x_63:
[----:B------:R-:W-:Y:S05]  /*2bb0*/  BSYNC B1 ;  /* 0x0000000000017941 */ /* 0x000fea0003800000 */
.L_x_62:
[----:B---3--:R-:W-:Y:S01]  /*2bc0*/  @!P1 IMAD R11, R38, R56, R13 ;  /* 0x00000038260b9224 */ /* 0x008fe200078e020d */
[----:B------:R-:W-:Y:S04]  /*2bd0*/  BSSY B1, `(.L_x_64) ;  /* 0x0000006000017945 */ /* 0x000fe80003800000 */
[----:B------:R3:W-:Y:S01]  /*2be0*/  @!P1 STG.E.U8 desc[UR36][R4.64+0x18], R11 ;  /* 0x0000180b04009986 */ /* 0x0007e2000c101124 */
[----:B------:R-:W-:Y:S05]  /*2bf0*/  @P4 BRA `(.L_x_65) ;  /* 0x00000000000c4947 */ /* 0x000fea0003800000 */
[----:B------:R-:W5:Y:S02]  /*2c00*/  LDG.E.U8 R66, desc[UR36][R8.64+0x19] ;  /* 0x0000192408427981 */ /* 0x000f64000c1e1100 */
[----:B-----5:R-:W-:-:S05]  /*2c10*/  PRMT R0, R66, 0x8880, RZ ;  /* 0x0000888042007816 */ /* 0x020fca00000000ff */
[----:B------:R-:W-:-:S07]  /*2c20*/  IMAD R13, R0, R57, RZ ;  /* 0x00000039000d7224 */ /* 0x000fce00078e02ff */
.L_x_65:
[----:B------:R-:W-:Y:S05]  /*2c30*/  BSYNC B1 ;  /* 0x0000000000017941 */ /* 0x000fea0003800000 */
.L_x_64:
[----:B------:R-:W-:Y:S01]  /*2c40*/  @!P4 IMAD R39, R39, R56, R13 ;  /* 0x000000382727c224 */ /* 0x000fe200078e020d */
[----:B------:R-:W-:Y:S04]  /*2c50*/  BSSY B1, `(.L_x_66) ;  /* 0x0000006000017945 */ /* 0x000fe80003800000 */
[----:B------:R0:W-:Y:S01]  /*2c60*/  @!P4 STG.E.U8 desc[UR36][R4.64+0x19], R39 ;  /* 0x000019270400c986 */ /* 0x0001e2000c101124 */
[----:B------:R-:W-:Y:S05]  /*2c70*/  @P5 BRA `(.L_x_67) ;  /* 0x00000000000c5947 */ /* 0x000fea0003800000 */
[----:B------:R-:W5:Y:S02]  /*2c80*/  LDG.E.U8 R66, desc[UR36][R2.64+0x20] ;  /* 0x0000202402427981 */ /* 0x000f64000c1e1100 */
[----:B-----5:R-:W-:-:S05]  /*2c90*/  PRMT R0, R66, 0x8880, RZ ;  /* 0x0000888042007816 */ /* 0x020fca00000000ff */
[----:B------:R-:W-:-:S07]  /*2ca0*/  IMAD R13, R0, R57, RZ ;  /* 0x00000039000d7224 */ /* 0x000fce00078e02ff */
.L_x_67:
[----:B------:R-:W-:Y:S05]  /*2cb0*/  BSYNC B1 ;  /* 0x0000000000017941 */ /* 0x000fea0003800000 */
.L_x_66:
[----:B---3--:R-:W-:Y:S01]  /*2cc0*/  @!P5 IMAD R11, R40, R56, R13 ;  /* 0x00000038280bd224 */ /* 0x008fe200078e020d */
[----:B------:R-:W-:Y:S04]  /*2cd0*/  BSSY B1, `(.L_x_68) ;  /* 0x0000006000017945 */ /* 0x000fe80003800000 */
[----:B------:R3:W-:Y:S01]  /*2ce0*/  @!P5 STG.E.U8 desc[UR36][R6.64+0x20], R11 ;  /* 0x0000200b0600d986 */ /* 0x0007e2000c101124 */
[----:B------:R-:W-:Y:S05]  /*2cf0*/  @P0 BRA `(.L_x_69) ;  /* 0x00000000000c0947 */ /* 0x000fea0003800000 */
[----:B------:R-:W5:Y:S02]  /*2d00*/  LDG.E.U8 R66, desc[UR36][R2.64+0x21] ;  /* 0x0000212402427981 */ /* 0x000f64000c1e1100 */
[----:B-----5:R-:W-:-:S05]  /*2d10*/  PRMT R0, R66, 0x8880, RZ ;  /* 0x0000888042007816 */ /* 0x020fca00000000ff */
[----:B------:R-:W-:-:S07]  /*2d20*/  IMAD R13, R0, R57, RZ ;  /* 0x00000039000d7224 */ /* 0x000fce00078e02ff */
.L_x_69:
[----:B------:R-:W-:Y:S05]  /*2d30*/  BSYNC B1 ;  /* 0x0000000000017941 */ /* 0x000fea0003800000 */
.L_x_68:
        /* <DEDUP_REMOVED lines=13> */
.L_x_71:
[----:B------:R-:W-:Y:S05]  /*2e10*/  BSYNC B1 ;  /* 0x0000000000017941 */ /* 0x000fea0003800000 */
.L_x_70:
[----:B---3--:R-:W-:Y:S01]  /*2e20*/  @!P3 IMAD R11, R42, R56, R13 ;  /* 0x000000382a0bb224 */ /* 0x008fe200078e020d */
[----:B------:R-:W-:Y:S04]  /*2e30*/  BSSY B1, `(.L_x_72) ;  /* 0x0000006000017945 */ /* 0x000fe80003800000 */
[----:B------:R3:W-:Y:S01]  /*2e40*/  @!P3 STG.E.U8 desc[UR36][R4.64+0x20], R11 ;  /* 0x0000200b0400b986 */ /* 0x0007e2000c101124 */
[----:B------:R-:W-:Y:S05]  /*2e50*/  @P2 BRA `(.L_x_73) ;  /* 0x00000000000c2947 */ /* 0x000fea0003800000 */
[----:B------:R-:W5:Y:S02]  /*2e60*/  LDG.E.U8 R66, desc[UR36][R8.64+0x21] ;  /* 0x0000212408427981 */ /* 0x000f64000c1e1100 */
[----:B-----5:R-:W-:-:S05]  /*2e70*/  PRMT R0, R66, 0x8880, RZ ;  /* 0x0000888042007816 */ /* 0x020fca00000000ff */
[----:B------:R-:W-:-:S07]  /*2e80*/  IMAD R13, R0, R57, RZ ;  /* 0x00000039000d7224 */ /* 0x000fce00078e02ff */
.L_x_73:
[----:B------:R-:W-:Y:S05]  /*2e90*/  BSYNC B1 ;  /* 0x0000000000017941 */ /* 0x000fea0003800000 */
.L_x_72:
[----:B------:R-:W-:Y:S01]  /*2ea0*/  @!P2 IMAD R43, R43, R56, R13 ;  /* 0x000000382b2ba224 */ /* 0x000fe200078e020d */
[----:B------:R-:W-:Y:S04]  /*2eb0*/  BSSY B1, `(.L_x_74) ;  /* 0x0000006000017945 */ /* 0x000fe80003800000 */
[----:B------:R0:W-:Y:S01]  /*2ec0*/  @!P2 STG.E.U8 desc[UR36][R4.64+0x21], R43 ;  /* 0x0000212b0400a986 */ /* 0x0001e2000c101124 */
[----:B------:R-:W-:Y:S05]  /*2ed0*/  @P0 BRA `(.L_x_75) ;  /* 0x00000000000c0947 */ /* 0x000fea0003800000 */
[----:B------:R-:W5:Y:S02]  /*2ee0*/  LDG.E.U8 R66, desc[UR36][R2.64+0x28] ;  /* 0x0000282402427981 */ /* 0x000f64000c1e1100 */
[----:B-----5:R-:W-:-:S05]  /*2ef0*/  PRMT R0, R66, 0x8880, RZ ;  /* 0x0000888042007816 */ /* 0x020fca00000000ff */
[----:B------:R-:W-:-:S07]  /*2f00*/  IMAD R13, R0, R57, RZ ;  /* 0x00000039000d7224 */ /* 0x000fce00078e02ff */
.L_x_75:
[----:B------:R-:W-:Y:S05]  /*2f10*/  BSYNC B1 ;  /* 0x0000000000017941 */ /* 0x000fea0003800000 */
.L_x_74:
[----:B---3--:R-:W-:Y:S01]  /*2f20*/  @!P0 IMAD R11, R44, R56, R13 ;  /* 0x000000382c0b8224 */ /* 0x008fe200078e020d */
[----:B------:R-:W-:Y:S04]  /*2f30*/  BSSY B1, `(.L_x_76) ;  /* 0x0000006000017945 */ /* 0x000fe80003800000 */
[----:B------:R3:W-:Y:S01]  /*2f40*/  @!P0 STG.E.U8 desc[UR36][R6.64+0x28], R11 ;  /* 0x0000280b06008986 */ /* 0x0007e2000c101124 */
[----:B------:R-:W-:Y:S05]  /*2f50*/  @P5 BRA `(.L_x_77) ;  /* 0x00000000000c5947 */ /* 0x000fea0003800000 */
[----:B------:R-:W5:Y:S02]  /*2f60*/  LDG.E.U8 R66, desc[UR36][R2.64+0x29] ;  /* 0x0000292402427981 */ /* 0x000f64000c1e1100 */
[----:B-----5:R-:W-:-:S05]  /*2f70*/  PRMT R0, R66, 0x8880, RZ ;  /* 0x0000888042007816 */ /* 0x020fca00000000ff */
[----:B------:R-:W-:-:S07]  /*2f80*/  IMAD R13, R0, R57, RZ ;  /* 0x00000039000d7224 */ /* 0x000fce00078e02ff */
.L_x_77:
[----:B------:R-:W-:Y:S05]  /*2f90*/  BSYNC B1 ;  /* 0x0000000000017941 */ /* 0x000fea0003800000 */
.L_x_76:
        /* <DEDUP_REMOVED lines=13> */
.L_x_79:
[----:B------:R-:W-:Y:S05]  /*3070*/  BSYNC B1 ;  /* 0x0000000000017941 */ /* 0x000fea0003800000 */
.L_x_78:
[----:B---3--:R-:W-:Y:S01]  /*3080*/  @!P4 IMAD R11, R46, R56, R13 ;  /* 0x000000382e0bc224 */ /* 0x008fe200078e020d */
[----:B------:R-:W-:Y:S04]  /*3090*/  BSSY B1, `(.L_x_80) ;  /* 0x0000006000017945 */ /* 0x000fe80003800000 */
[----:B------:R3:W-:Y:S01]  /*30a0*/  @!P4 STG.E.U8 desc[UR36][R4.64+0x28], R11 ;  /* 0x0000280b0400c986 */ /* 0x0007e2000c101124 */
[----:B------:R-:W-:Y:S05]  /*30b0*/  @P1 BRA `(.L_x_81) ;  /* 0x00000000000c1947 */ /* 0x000fea0003800000 */
[----:B------:R-:W5:Y:S02]  /*30c0*/  LDG.E.U8 R66, desc[UR36][R8.64+0x29] ;  /* 0x0000292408427981 */ /* 0x000f64000c1e1100 */
[----:B-----5:R-:W-:-:S05]  /*30d0*/  PRMT R0, R66, 0x8880, RZ ;  /* 0x0000888042007816 */ /* 0x020fca00000000ff */
[----:B------:R-:W-:-:S07]  /*30e0*/  IMAD R13, R0, R57, RZ ;  /* 0x00000039000d7224 */ /* 0x000fce00078e02ff */
.L_x_81:
[----:B------:R-:W-:Y:S05]  /*30f0*/  BSYNC B1 ;  /* 0x0000000000017941 */ /* 0x000fea0003800000 */
.L_x_80:
[----:B------:R-:W-:Y:S01]  /*3100*/  @!P1 IMAD R47, R47, R56, R13 ;  /* 0x000000382f2f9224 */ /* 0x000fe200078e020d */
[----:B------:R-:W-:Y:S04]  /*3110*/  BSSY B1, `(.L_x_82) ;  /* 0x0000006000017945 */ /* 0x000fe80003800000 */
[----:B------:R0:W-:Y:S01]  /*3120*/  @!P1 STG.E.U8 desc[UR36][R4.64+0x29], R47 ;  /* 0x0000292f04009986 */ /* 0x0001e2000c101124 */
[----:B------:R-:W-:Y:S05]  /*3130*/  @P3 BRA `(.L_x_83) ;  /* 0x00000000000c3947 */ /* 0x000fea0003800000 */
[----:B------:R-:W5:Y:S02]  /*3140*/  LDG.E.U8 R66, desc[UR36][R2.64+0x30] ;  /* 0x0000302402427981 */ /* 0x000f64000c1e1100 */
[----:B-----5:R-:W-:-:S05]  /*3150*/  PRMT R0, R66, 0x8880, RZ ;  /* 0x0000888042007816 */ /* 0x020fca00000000ff */
[----:B------:R-:W-:-:S07]  /*3160*/  IMAD R13, R0, R57, RZ ;  /* 0x00000039000d7224 */ /* 0x000fce00078e02ff */
.L_x_83:
[----:B------:R-:W-:Y:S05]  /*3170*/  BSYNC B1 ;  /* 0x0000000000017941 */ /* 0x000fea0003800000 */
.L_x_82:
[----:B---3--:R-:W-:Y:S01]  /*3180*/  @!P3 IMAD R11, R48, R56, R13 ;  /* 0x00000038300bb224 */ /* 0x008fe200078e020d */
[----:B------:R-:W-:Y:S04]  /*3190*/  BSSY B1, `(.L_x_84) ;  /* 0x0000006000017945 */ /* 0x000fe80003800000 */
[----:B------:R3:W-:Y:S01]  /*31a0*/  @!P3 STG.E.U8 desc[UR36][R6.64+0x30], R11 ;  /* 0x0000300b0600b986 */ /* 0x0007e2000c101124 */
[----:B------:R-:W-:Y:S05]  /*31b0*/  @P5 BRA `(.L_x_85) ;  /* 0x00000000000c5947 */ /* 0x000fea0003800000 */
[----:B------:R-:W5:Y:S02]  /*31c0*/  LDG.E.U8 R66, desc[UR36][R2.64+0x31] ;  /* 0x0000312402427981 */ /* 0x000f64000c1e1100 */
[----:B-----5:R-:W-:-:S05]  /*31d0*/  PRMT R0, R66, 0x8880, RZ ;  /* 0x0000888042007816 */ /* 0x020fca00000000ff */
[----:B------:R-:W-:-:S07]  /*31e0*/  IMAD R13, R0, R57, RZ ;  /* 0x00000039000d7224 */ /* 0x000fce00078e02ff */
.L_x_85:
[----:B------:R-:W-:Y:S05]  /*31f0*/  BSYNC B1 ;  /* 0x0000000000017941 */ /* 0x000fea0003800000 */
.L_x_84:
        /* <DEDUP_REMOVED lines=9> */
[----:B------:R-:W-:Y:S01]  /*3290*/  ISETP.LT.OR P3, PT, R70, 0x9, !P3 ;  /* 0x000000094600780c */ /* 0x000fe20005f61670 */
[----:B------:R-:W-:-:S12]  /*32a0*/  @P2 BRA `(.L_x_87) ;  /* 0x00000000000c2947 */ /* 0x000fd80003800000 */
[----:B------:R-:W5:Y:S02]  /*32b0*/  LDG.E.U8 R66, desc[UR36][R8.64+0x30] ;  /* 0x0000302408427981 */ /* 0x000f64000c1e1100 */
[----:B-----5:R-:W-:-:S05]  /*32c0*/  PRMT R0, R66, 0x8880, RZ ;  /* 0x0000888042007816 */ /* 0x020fca00000000ff */
[----:B------:R-:W-:-:S07]  /*32d0*/  IMAD R13, R0, R57, RZ ;  /* 0x00000039000d7224 */ /* 0x000fce00078e02ff */
.L_x_87:
[----:B------:R-:W-:Y:S05]  /*32e0*/  BSYNC B1 ;  /* 0x0000000000017941 */ /* 0x000fea0003800000 */
.L_x_86:
[----:B---3--:R-:W-:Y:S01]  /*32f0*/  @!P2 IMAD R11, R50, R56, R13 ;  /* 0x00000038320ba224 */ /* 0x008fe200078e020d */
[----:B------:R-:W-:Y:S04]  /*3300*/  BSSY B1, `(.L_x_88) ;  /* 0x0000006000017945 */ /* 0x000fe80003800000 */
[----:B------:R3:W-:Y:S01]  /*3310*/  @!P2 STG.E.U8 desc[UR36][R4.64+0x30], R11 ;  /* 0x0000300b0400a986 */ /* 0x0007e2000c101124 */
[----:B------:R-:W-:Y:S05]  /*3320*/  @P0 BRA `(.L_x_89) ;  /* 0x00000000000c0947 */ /* 0x000fea0003800000 */
[----:B------:R-:W5:Y:S02]  /*3330*/  LDG.E.U8 R66, desc[UR36][R8.64+0x31] ;  /* 0x0000312408427981 */ /* 0x000f64000c1e1100 */
[----:B-----5:R-:W-:-:S05]  /*3340*/  PRMT R0, R66, 0x8880, RZ ;  /* 0x0000888042007816 */ /* 0x020fca00000000ff */
[----:B------:R-:W-:-:S07]  /*3350*/  IMAD R13, R0, R57, RZ ;  /* 0x00000039000d7224 */ /* 0x000fce00078e02ff */
.L_x_89:
[----:B------:R-:W-:Y:S05]  /*3360*/  BSYNC B1 ;  /* 0x0000000000017941 */ /* 0x000fea0003800000 */
.L_x_88:
[----:B------:R-:W-:Y:S01]  /*3370*/  @!P0 IMAD R51, R51, R56, R13 ;  /* 0x0000003833338224 */ /* 0x000fe200078e020d */
[----:B------:R-:W-:Y:S04]  /*3380*/  BSSY B1, `(.L_x_90) ;  /* 0x0000006000017945 */ /* 0x000fe80003800000 */
[----:B------:R0:W-:Y:S01]  /*3390*/  @!P0 STG.E.U8 desc[UR36][R4.64+0x31], R51 ;  /* 0x0000313304008986 */ /* 0x0001e2000c101124 */
[----:B------:R-:W-:Y:S05]  /*33a0*/  @P5 BRA `(.L_x_91) ;  /* 0x00000000000c5947 */ /* 0x000fea0003800000 */
[----:B------:R-:W5:Y:S02]  /*33b0*/  LDG.E.U8 R66, desc[UR36][R2.64+0x38] ;  /* 0x0000382402427981 */ /* 0x000f64000c1e1100 */
[----:B-----5:R-:W-:-:S05]  /*33c0*/  PRMT R0, R66, 0x8880, RZ ;  /* 0x0000888042007816 */ /* 0x020fca00000000ff */
[----:B------:R-:W-:-:S07]  /*33d0*/  IMAD R13, R0, R57, RZ ;  /* 0x00000039000d7224 */ /* 0x000fce00078e02ff */
.L_x_91:
[----:B------:R-:W-:Y:S05]  /*33e0*/  BSYNC B1 ;  /* 0x0000000000017941 */ /* 0x000fea0003800000 */
.L_x_90:
[----:B---3--:R-:W-:Y:S01]  /*33f0*/  @!P5 IMAD R11, R52, R56, R13 ;  /* 0x00000038340bd224 */ /* 0x008fe200078e020d */
[----:B------:R-:W-:Y:S04]  /*3400*/  BSSY B1, `(.L_x_92) ;  /* 0x0000006000017945 */ /* 0x000fe80003800000 */
[----:B------:R3:W-:Y:S01]  /*3410*/  @!P5 STG.E.U8 desc[UR36][R6.64+0x38], R11 ;  /* 0x0000380b0600d986 */ /* 0x0007e2000c101124 */
[----:B------:R-:W-:Y:S05]  /*3420*/  @P4 BRA `(.L_x_93) ;  /* 0x00000000000c4947 */ /* 0x000fea0003800000 */
[----:B------:R-:W5:Y:S02]  /*3430*/  LDG.E.U8 R66, desc[UR36][R2.64+0x39] ;  /* 0x0000392402427981 */ /* 0x000f64000c1e1100 */
[----:B-----5:R-:W-:-:S05]  /*3440*/  PRMT R0, R66, 0x8880, RZ ;  /* 0x0000888042007816 */ /* 0x020fca00000000ff */
[----:B------:R-:W-:-:S07]  /*3450*/  IMAD R13, R0, R57, RZ ;  /* 0x00000039000d7224 */ /* 0x000fce00078e02ff */
.L_x_93:
[----:B------:R-:W-:Y:S05]  /*3460*/  BSYNC B1 ;  /* 0x0000000000017941 */ /* 0x000fea0003800000 */
.L_x_92:
[----:B------:R-:W-:Y:S01]  /*3470*/  @!P4 IMAD R53, R53, R56, R13 ;  /* 0x000000383535c224 */ /* 0x000fe200078e020d */
[----:B------:R-:W-:Y:S04]  /*3480*/  BSSY B1, `(.L_x_94) ;  /* 0x0000006000017945 */ /* 0x000fe80003800000 */
[----:B------:R0:W-:Y:S01]  /*3490*/  @!P4 STG.E.U8 desc[UR36][R6.64+0x39], R53 ;  /* 0x000039350600c986 */ /* 0x0001e2000c101124 */
[----:B------:R-:W-:Y:S05]  /*34a0*/  @P3 BRA `(.L_x_95) ;  /* 0x00000000000c3947 */ /* 0x000fea0003800000 */
[----:B------:R-:W5:Y:S02]  /*34b0*/  LDG.E.U8 R66, desc[UR36][R8.64+0x38] ;  /* 0x0000382408427981 */ /* 0x000f64000c1e1100 */
[----:B-----5:R-:W-:-:S05]  /*34c0*/  PRMT R0, R66, 0x8880, RZ ;  /* 0x0000888042007816 */ /* 0x020fca00000000ff */
[----:B------:R-:W-:-:S07]  /*34d0*/  IMAD R13, R0, R57, RZ ;  /* 0x00000039000d7224 */ /* 0x000fce00078e02ff */
.L_x_95:
[----:B------:R-:W-:Y:S05]  /*34e0*/  BSYNC B1 ;  /* 0x0000000000017941 */ /* 0x000fea0003800000 */
.L_x_94:
[----:B0-----:R-:W-:Y:S01]  /*34f0*/  @!P3 IMAD R3, R54, R56, R13 ;  /* 0x000000383603b224 */ /* 0x001fe200078e020d */
[----:B------:R-:W-:Y:S01]  /*3500*/  ISETP.LT.OR P1, PT, R70, 0x9, !P1 ;  /* 0x000000094600780c */ /* 0x000fe20004f21670 */
[----:B------:R-:W-:Y:S03]  /*3510*/  BSSY B1, `(.L_x_96) ;  /* 0x0000006000017945 */ /* 0x000fe60003800000 */
[----:B------:R0:W-:Y:S09]  /*3520*/  @!P3 STG.E.U8 desc[UR36][R4.64+0x38], R3 ;  /* 0x000038030400b986 */ /* 0x0001f2000c101124 */
[----:B------:R-:W-:Y:S05]  /*3530*/  @P1 BRA `(.L_x_97) ;  /* 0x00000000000c1947 */ /* 0x000fea0003800000 */
[----:B------:R-:W5:Y:S02]  /*3540*/  LDG.E.U8 R66, desc[UR36][R8.64+0x39] ;  /* 0x0000392408427981 */ /* 0x000f64000c1e1100 */
[----:B-----5:R-:W-:-:S05]  /*3550*/  PRMT R0, R66, 0x8880, RZ ;  /* 0x0000888042007816 */ /* 0x020fca00000000ff */
[----:B------:R-:W-:-:S07]  /*3560*/  IMAD R13, R0, R57, RZ ;  /* 0x00000039000d7224 */ /* 0x000fce00078e02ff */
.L_x_97:
[----:B------:R-:W-:Y:S05]  /*3570*/  BSYNC B1 ;  /* 0x0000000000017941 */ /* 0x000fea0003800000 */
.L_x_96:
[----:B------:R-:W-:Y:S01]  /*3580*/  IMAD R13, R55, R56, R13 ;  /* 0x00000038370d7224 */ /* 0x000fe200078e020d */
[----:B------:R-:W-:Y:S06]  /*3590*/  @P1 BRA `(.L_x_98) ;  /* 0x0000000400c81947 */ /* 0x000fec0003800000 */
[----:B------:R0:W-:Y:S01]  /*35a0*/  STG.E.U8 desc[UR36][R4.64+0x39], R13 ;  /* 0x0000390d04007986 */ /* 0x0001e2000c101124 */
[----:B------:R-:W-:Y:S05]  /*35b0*/  BRA `(.L_x_98) ;  /* 0x0000000400c07947 */ /* 0x000fea0003800000 */
.L_x_33:
[C---:B------:R-:W-:Y:S02]  /*35c0*/  ISETP.GE.AND P1, PT, R71.reuse, 0x1, PT ;  /* 0x000000014700780c */ /* 0x040fe40003f26270 */
[----:B------:R-:W-:Y:S02]  /*35d0*/  ISETP.GE.AND P0, PT, R71, 0x2, PT ;  /* 0x000000024700780c */ /* 0x000fe40003f06270 */
[C---:B------:R-:W-:Y:S02]  /*35e0*/  ISETP.LT.OR P4, PT, R70.reuse, 0x1, !P1 ;  /* 0x000000014600780c */ /* 0x040fe40004f81670 */
[C---:B------:R-:W-:Y:S02]  /*35f0*/  ISETP.LT.OR P5, PT, R70.reuse, 0x1, !P0 ;  /* 0x000000014600780c */ /* 0x040fe400047a1670 */
[C---:B------:R-:W-:Y:S02]  /*3600*/  ISETP.LT.OR P1, PT, R70.reuse, 0x9, !P1 ;  /* 0x000000094600780c */ /* 0x040fe40004f21670 */
[----:B------:R-:W-:-:S02]  /*3610*/  ISETP.LT.OR P0, PT, R70, 0x9, !P0 ;  /* 0x000000094600780c */ /* 0x000fc40004701670 */
[C---:B------:R-:W-:Y:S02]  /*3620*/  ISETP.GE.AND P3, PT, R71.reuse, 0x9, PT ;  /* 0x000000094700780c */ /* 0x040fe40003f66270 */
[----:B------:R-:W-:-:S03]  /*3630*/  ISETP.GE.AND P2, PT, R71, 0xa, PT ;  /* 0x0000000a4700780c */ /* 0x000fc60003f46270 */
[-C--:B------:R-:W-:Y:S02]  /*3640*/  @!P4 IMAD R3, R24, R56.reuse, RZ ;  /* 0x000000381803c224 */ /* 0x080fe400078e02ff */
[-C--:B------:R-:W-:Y:S02]  /*3650*/  @!P5 IMAD R25, R25, R56.reuse, RZ ;  /* 0x000000381919d224 */ /* 0x080fe400078e02ff */
[-C--:B------:R-:W-:Y:S01]  /*3660*/  @!P1 IMAD R9, R26, R56.reuse, RZ ;  /* 0x000000381a099224 */ /* 0x080fe200078e02ff */
[----:B------:R0:W-:Y:S01]  /*3670*/  @!P4 STG.E.U8 desc[UR36][R6.64], R3 ;  /* 0x000000030600c986 */ /* 0x0001e2000c101124 */
[C---:B------:R-:W-:Y:S01]  /*3680*/  ISETP.LT.OR P4, PT, R70.reuse, 0x1, !P3 ;  /* 0x000000014600780c */ /* 0x040fe20005f81670 */
[----:B------:R-:W-:Y:S02]  /*3690*/  @!P0 IMAD R27, R27, R56, RZ ;  /* 0x000000381b1b8224 */ /* 0x000fe400078e02ff */
[----:B------:R-:W-:Y:S01]  /*36a0*/  @!P5 STG.E.U8 desc[UR36][R6.64+0x1], R25 ;  /* 0x000001190600d986 */ /* 0x000fe2000c101124 */
[----:B------:R-:W-:-:S02]  /*36b0*/  ISETP.LT.OR P5, PT, R70, 0x1, !P2 ;  /* 0x000000014600780c */ /* 0x000fc400057a1670 */
[C---:B------:R-:W-:Y:S01]  /*36c0*/  ISETP.LT.OR P2, PT, R70.reuse, 0x9, !P2 ;  /* 0x000000094600780c */ /* 0x040fe20005741670 */
[----:B------:R1:W-:Y:S01]  /*36d0*/  @!P1 STG.E.U8 desc[UR36][R4.64], R9 ;  /* 0x0000000904009986 */ /* 0x0003e2000c101124 */
[----:B------:R-:W-:Y:S02]  /*36e0*/  ISETP.LT.OR P1, PT, R70, 0x9, !P3 ;  /* 0x000000094600780c */ /* 0x000fe40005f21670 */
[C---:B------:R-:W-:Y:S01]  /*36f0*/  ISETP.GE.AND P3, PT, R71.reuse, 0x11, PT ;  /* 0x000000114700780c */ /* 0x040fe20003f66270 */
[----:B------:R-:W-:Y:S01]  /*3700*/  @!P0 STG.E.U8 desc[UR36][R4.64+0x1], R27 ;  /* 0x0000011b04008986 */ /* 0x000fe2000c101124 */
[----:B------:R-:W-:Y:S01]  /*3710*/  ISETP.GE.AND P0, PT, R71, 0x12, PT ;  /* 0x000000124700780c */ /* 0x000fe20003f06270 */
[----:B------:R-:W-:-:S04]  /*3720*/  @!P4 IMAD R11, R28, R56, RZ ;  /* 0x000000381c0bc224 */ /* 0x000fc800078e02ff */
[-C--:B------:R-:W-:Y:S01]  /*3730*/  @!P5 IMAD R29, R29, R56.reuse, RZ ;  /* 0x000000381d1dd224 */ /* 0x080fe200078e02ff */
[----:B------:R-:W-:Y:S01]  /*3740*/  @!P4 STG.E.U8 desc[UR36][R6.64+0x8], R11 ;  /* 0x0000080b0600c986 */ /* 0x000fe2000c101124 */
[C---:B------:R-:W-:Y:S01]  /*3750*/  ISETP.LT.OR P4, PT, R70.reuse, 0x1, !P3 ;  /* 0x000000014600780c */ /* 0x040fe20005f81670 */
[-C--:B------:R-:W-:Y:S02]  /*3760*/  @!P2 IMAD R31, R31, R56.reuse, RZ ;  /* 0x000000381f1fa224 */ /* 0x080fe400078e02ff */
[----:B------:R-:W-:Y:S01]  /*3770*/  @!P5 STG.E.U8 desc[UR36][R6.64+0x9], R29 ;  /* 0x0000091d0600d986 */ /* 0x000fe2000c101124 */
[----:B------:R-:W-:Y:S01]  /*3780*/  ISETP.LT.OR P5, PT, R70, 0x1, !P0 ;  /* 0x000000014600780c */ /* 0x000fe200047a1670 */
[----:B0-----:R-:W-:Y:S01]  /*3790*/  @!P1 IMAD R3, R30, R56, RZ ;  /* 0x000000381e039224 */ /* 0x001fe200078e02ff */
[----:B------:R-:W-:Y:S01]  /*37a0*/  ISETP.LT.OR P0, PT, R70, 0x9, !P0 ;  /* 0x000000094600780c */ /* 0x000fe20004701670 */
[----:B------:R-:W-:Y:S01]  /*37b0*/  @!P2 STG.E.U8 desc[UR36][R4.64+0x9], R31 ;  /* 0x0000091f0400a986 */ /* 0x000fe2000c101124 */
[----:B------:R-:W-:-:S03]  /*37c0*/  ISETP.GE.AND P2, PT, R71, 0x19, PT ;  /* 0x000000194700780c */ /* 0x000fc60003f46270 */
[----:B------:R0:W-:Y:S01]  /*37d0*/  @!P1 STG.E.U8 desc[UR36][R4.64+0x8], R3 ;  /* 0x0000080304009986 */ /* 0x0001e2000c101124 */
[----:B------:R-:W-:Y:S01]  /*37e0*/  ISETP.LT.OR P1, PT, R70, 0x9, !P3 ;  /* 0x000000094600780c */ /* 0x000fe20005f21670 */
[----:B-1----:R-:W-:Y:S01]  /*37f0*/  @!P4 IMAD R9, R32, R56, RZ ;  /* 0x000000382009c224 */ /* 0x002fe200078e02ff */
[----:B------:R-:W-:-:S03]  /*3800*/  ISETP.GE.AND P3, PT, R71, 0x1a, PT ;  /* 0x0000001a4700780c */ /* 0x000fc60003f66270 */
[-C--:B------:R-:W-:Y:S01]  /*3810*/  @!P5 IMAD R33, R33, R56.reuse, RZ ;  /* 0x000000382121d224 */ /* 0x080fe200078e02ff */
[----:B------:R-:W-:Y:S01]  /*3820*/  @!P4 STG.E.U8 desc[UR36][R6.64+0x10], R9 ;  /* 0x000010090600c986 */ /* 0x000fe2000c101124 */
[C---:B------:R-:W-:Y:S01]  /*3830*/  ISETP.LT.OR P4, PT, R70.reuse, 0x1, !P3 ;  /* 0x000000014600780c */ /* 0x040fe20005f81670 */
[-C--:B------:R-:W-:Y:S01]  /*3840*/  @!P0 IMAD R35, R35, R56.reuse, RZ ;  /* 0x0000003823238224 */ /* 0x080fe200078e02ff */
[C---:B------:R-:W-:Y:S01]  /*3850*/  ISETP.LT.OR P3, PT, R70.reuse, 0x9, !P3 ;  /* 0x000000094600780c */ /* 0x040fe20005f61670 */
[----:B------:R-:W-:Y:S01]  /*3860*/  @!P5 STG.E.U8 desc[UR36][R6.64+0x11], R33 ;  /* 0x000011210600d986 */ /* 0x000fe2000c101124 */
[----:B------:R-:W-:Y:S02]  /*3870*/  ISETP.LT.OR P5, PT, R70, 0x1, !P2 ;  /* 0x000000014600780c */ /* 0x000fe400057a1670 */
[----:B0-----:R-:W-:Y:S01]  /*3880*/  @!P1 IMAD R3, R34, R56, RZ ;  /* 0x0000003822039224 */ /* 0x001fe200078e02ff */
[----:B------:R-:W-:Y:S01]  /*3890*/  @!P0 STG.E.U8 desc[UR36][R4.64+0x11], R35 ;  /* 0x0000112304008986 */ /* 0x000fe2000c101124 */
[----:B------:R-:W-:-:S02]  /*38a0*/  ISETP.LT.OR P2, PT, R70, 0x9, !P2 ;  /* 0x000000094600780c */ /* 0x000fc40005741670 */
[C---:B------:R-:W-:Y:S01]  /*38b0*/  ISETP.GE.AND P0, PT, R71.reuse, 0x21, PT ;  /* 0x000000214700780c */ /* 0x040fe20003f06270 */
[----:B------:R0:W-:Y:S01]  /*38c0*/  @!P1 STG.E.U8 desc[UR36][R4.64+0x10], R3 ;  /* 0x0000100304009986 */ /* 0x0001e2000c101124 */
[----:B------:R-:W-:Y:S01]  /*38d0*/  ISETP.GE.AND P1, PT, R71, 0x22, PT ;  /* 0x000000224700780c */ /* 0x000fe20003f26270 */
[-C--:B------:R-:W-:Y:S02]  /*38e0*/  @!P4 IMAD R37, R37, R56.reuse, RZ ;  /* 0x000000382525c224 */ /* 0x080fe400078e02ff */
[-C--:B------:R-:W-:Y:S02]  /*38f0*/  @!P3 IMAD R39, R39, R56.reuse, RZ ;  /* 0x000000382727b224 */ /* 0x080fe400078e02ff */
[-C--:B------:R-:W-:Y:S01]  /*3900*/  @!P5 IMAD R11, R36, R56.reuse, RZ ;  /* 0x00000038240bd224 */ /* 0x080fe200078e02ff */
[----:B------:R-:W-:Y:S01]  /*3910*/  @!P4 STG.E.U8 desc[UR36][R6.64+0x19], R37 ;  /* 0x000019250600c986 */ /* 0x000fe2000c101124 */
[C---:B------:R-:W-:Y:S02]  /*3920*/  ISETP.LT.OR P4, PT, R70.reuse, 0x1, !P0 ;  /* 0x000000014600780c */ /* 0x040fe40004781670 */
[C---:B------:R-:W-:Y:S01]  /*3930*/  ISETP.LT.OR P0, PT, R70.reuse, 0x9, !P0 ;  /* 0x000000094600780c */ /* 0x040fe20004701670 */
[----:B------:R-:W-:Y:S01]  /*3940*/  @!P5 STG.E.U8 desc[UR36][R6.64+0x18], R11 ;  /* 0x0000180b0600d986 */ /* 0x000fe2000c101124 */
[----:B------:R-:W-:Y:S01]  /*3950*/  ISETP.LT.OR P5, PT, R70, 0x1, !P1 ;  /* 0x000000014600780c */ /* 0x000fe20004fa1670 */
[----:B0-----:R-:W-:Y:S01]  /*3960*/  @!P2 IMAD R3, R38, R56, RZ ;  /* 0x000000382603a224 */ /* 0x001fe200078e02ff */
[----:B------:R-:W-:Y:S01]  /*3970*/  ISETP.LT.OR P1, PT, R70, 0x9, !P1 ;  /* 0x000000094600780c */ /* 0x000fe20004f21670 */
[----:B------:R-:W-:Y:S01]  /*3980*/  @!P3 STG.E.U8 desc[UR36][R4.64+0x19], R39 ;  /* 0x000019270400b986 */ /* 0x000fe2000c101124 */
[----:B------:R-:W-:-:S03]  /*3990*/  ISETP.GE.AND P3, PT, R71, 0x29, PT ;  /* 0x000000294700780c */ /* 0x000fc60003f66270 */
[----:B------:R0:W-:Y:S01]  /*39a0*/  @!P2 STG.E.U8 desc[UR36][R4.64+0x18], R3 ;  /* 0x000018030400a986 */ /* 0x0001e2000c101124 */
[----:B------:R-:W-:Y:S01]  /*39b0*/  ISETP.GE.AND P2, PT, R71, 0x2a, PT ;  /* 0x0000002a4700780c */ /* 0x000fe20003f46270 */
[----:B------:R-:W-:-:S04]  /*39c0*/  @!P4 IMAD R9, R40, R56, RZ ;  /* 0x000000382809c224 */ /* 0x000fc800078e02ff */
[-C--:B------:R-:W-:Y:S01]  /*39d0*/  @!P5 IMAD R41, R41, R56.reuse, RZ ;  /* 0x000000382929d224 */ /* 0x080fe200078e02ff */
[----:B------:R-:W-:Y:S01]  /*39e0*/  @!P4 STG.E.U8 desc[UR36][R6.64+0x20], R9 ;  /* 0x000020090600c986 */ /* 0x000fe2000c101124 */
[C---:B------:R-:W-:Y:S01]  /*39f0*/  ISETP.LT.OR P4, PT, R70.reuse, 0x1, !P3 ;  /* 0x000000014600780c */ /* 0x040fe20005f81670 */
[-C--:B------:R-:W-:Y:S01]  /*3a00*/  @!P1 IMAD R43, R43, R56.reuse, RZ ;  /* 0x000000382b2b9224 */ /* 0x080fe200078e02ff */
        /* <DEDUP_REMOVED lines=25> */
[----:B------:R1:W-:Y:S01]  /*3ba0*/  @!P4 STG.E.U8 desc[UR36][R6.64+0x30], R9 ;  /* 0x000030090600c986 */ /* 0x0003e2000c101124 */
[C---:B------:R-:W-:Y:S01]  /*3bb0*/  ISETP.LT.OR P4, PT, R70.reuse, 0x1, !P2 ;  /* 0x000000014600780c */ /* 0x040fe20005781670 */
[-C--:B------:R-:W-:Y:S01]  /*3bc0*/  @!P0 IMAD R51, R51, R56.reuse, RZ ;  /* 0x0000003833338224 */ /* 0x080fe200078e02ff */
[C---:B------:R-:W-:Y:S01]  /*3bd0*/  ISETP.LT.OR P2, PT, R70.reuse, 0x9, !P2 ;  /* 0x000000094600780c */ /* 0x040fe20005741670 */
[----:B------:R2:W-:Y:S01]  /*3be0*/  @!P5 STG.E.U8 desc[UR36][R6.64+0x31], R49 ;  /* 0x000031310600d986 */ /* 0x0005e2000c101124 */
[----:B------:R-:W-:Y:S01]  /*3bf0*/  ISETP.LT.OR P5, PT, R70, 0x1, !P3 ;  /* 0x000000014600780c */ /* 0x000fe20005fa1670 */
[-C--:B0-----:R-:W-:Y:S01]  /*3c00*/  @!P1 IMAD R3, R50, R56.reuse, RZ ;  /* 0x0000003832039224 */ /* 0x081fe200078e02ff */
[----:B------:R-:W-:Y:S01]  /*3c10*/  ISETP.LT.OR P3, PT, R70, 0x9, !P3 ;  /* 0x000000094600780c */ /* 0x000fe20005f61670 */
[----:B------:R2:W-:Y:S04]  /*3c20*/  @!P0 STG.E.U8 desc[UR36][R4.64+0x31], R51 ;  /* 0x0000313304008986 */ /* 0x0005e8000c101124 */
[----:B------:R2:W-:Y:S02]  /*3c30*/  @!P1 STG.E.U8 desc[UR36][R4.64+0x30], R3 ;  /* 0x0000300304009986 */ /* 0x0005e4000c101124 */
[----:B------:R-:W-:-:S02]  /*3c40*/  @!P4 IMAD R11, R52, R56, RZ ;  /* 0x00000038340bc224 */ /* 0x000fc400078e02ff */
[-C--:B-1----:R-:W-:Y:S02]  /*3c50*/  @!P2 IMAD R9, R54, R56.reuse, RZ ;  /* 0x000000383609a224 */ /* 0x082fe400078e02ff */
[-C--:B------:R-:W-:Y:S01]  /*3c60*/  @!P5 IMAD R53, R53, R56.reuse, RZ ;  /* 0x000000383535d224 */ /* 0x080fe200078e02ff */
[----:B------:R2:W-:Y:S01]  /*3c70*/  @!P4 STG.E.U8 desc[UR36][R6.64+0x38], R11 ;  /* 0x0000380b0600c986 */ /* 0x0005e2000c101124 */
[----:B------:R-:W-:-:S03]  /*3c80*/  @!P3 IMAD R55, R55, R56, RZ ;  /* 0x000000383737b224 */ /* 0x000fc600078e02ff */
[----:B------:R2:W-:Y:S04]  /*3c90*/  @!P5 STG.E.U8 desc[UR36][R6.64+0x39], R53 ;  /* 0x000039350600d986 */ /* 0x0005e8000c101124 */
[----:B------:R2:W-:Y:S04]  /*3ca0*/  @!P2 STG.E.U8 desc[UR36][R4.64+0x38], R9 ;  /* 0x000038090400a986 */ /* 0x0005e8000c101124 */
[----:B------:R2:W-:Y:S02]  /*3cb0*/  @!P3 STG.E.U8 desc[UR36][R4.64+0x39], R55 ;  /* 0x000039370400b986 */ /* 0x0005e4000c101124 */
.L_x_98:
[----:B------:R-:W-:Y:S05]  /*3cc0*/  BSYNC B0 ;  /* 0x0000000000007941 */ /* 0x000fea0003800000 */
.L_x_32:
[----:B0-2---:R-:W2:Y:S01]  /*3cd0*/  LDL.64 R2, [R1] ;  /* 0x0000000001027983 */ /* 0x005ea20000100a00 */
[----:B------:R-:W-:Y:S01]  /*3ce0*/  ULDC.64 UR4, c[0x0][0x650] ;  /* 0x0001940000047ab9 */ /* 0x000fe20000000a00 */
[----:B------:R0:W-:Y:S01]  /*3cf0*/  SYNCS.ARRIVE.TRANS64.A1T0 RZ, [R64+UR47], RZ ;  /* 0x000000ff40ff79a7 */ /* 0x0001e2000810002f */
[----:B------:R-:W-:Y:S01]  /*3d00*/  PRMT R0, RZ, 0x7610, R0 ;  /* 0x00007610ff007816 */ /* 0x000fe20000000000 */
[----:B------:R-:W-:Y:S02]  /*3d10*/  IMAD.MOV.U32 R19, RZ, RZ, -0x1 ;  /* 0xffffffffff137424 */ /* 0x000fe400078e00ff */
[----:B------:R-:W-:Y:S01]  /*3d20*/  IMAD.MOV.U32 R22, RZ, RZ, -0x1 ;  /* 0xffffffffff167424 */ /* 0x000fe200078e00ff */
[----:B--2---:R-:W-:-:S04]  /*3d30*/  LEA R18, P0, R2, R18, 0x1 ;  /* 0x0000001202127211 */ /* 0x004fc800078008ff */
[----:B------:R-:W-:Y:S01]  /*3d40*/  LEA.HI.X R17, R2, R17, R23, 0x1, P0 ;  /* 0x0000001102117211 */ /* 0x000fe200000f0c17 */
[----:B------:R-:W-:Y:S01]  /*3d50*/  IMAD.MOV.U32 R2, RZ, RZ, -0x1 ;  /* 0xffffffffff027424 */ /* 0x000fe200078e00ff */
[----:B------:R-:W-:-:S04]  /*3d60*/  ISETP.GE.U32.AND P0, PT, R18, UR4, PT ;  /* 0x0000000412007c0c */ /* 0x000fc8000bf06070 */
[----:B------:R-:W-:-:S13]  /*3d70*/  ISETP.GE.U32.AND.EX P0, PT, R17, UR5, PT, P0 ;  /* 0x0000000511007c0c */ /* 0x000fda000bf06100 */
[----:B0-----:R-:W-:Y:S05]  /*3d80*/  @P0 BRA `(.L_x_99) ;  /* 0x0000000400700947 */ /* 0x001fea0003800000 */
[----:B------:R-:W0:Y:S01]  /*3d90*/  S2R R10, SR_CTAID.X ;  /* 0x00000000000a7919 */ /* 0x000e220000002500 */
[----:B------:R-:W2:Y:S01]  /*3da0*/  LDC.64 R8, c[0x0][0x628] ;  /* 0x00018a00ff087b82 */ /* 0x000ea20000000a00 */
[----:B------:R-:W-:Y:S01]  /*3db0*/  ULDC UR4, c[0x0][0x150] ;  /* 0x0000540000047ab9 */ /* 0x000fe20000000800 */
[----:B-1-3--:R-:W-:Y:S01]  /*3dc0*/  IMAD.MOV.U32 R6, RZ, RZ, R18 ;  /* 0x000000ffff067224 */ /* 0x00afe200078e0012 */
[----:B------:R-:W1:Y:S01]  /*3dd0*/  S2R R20, SR_CTAID.Y ;  /* 0x0000000000147919 */ /* 0x000e620000002600 */
[----:B------:R-:W-:-:S04]  /*3de0*/  IMAD.MOV.U32 R7, RZ, RZ, R17 ;  /* 0x000000ffff077224 */ /* 0x000fc800078e0011 */
[----:B------:R-:W3:Y:S08]  /*3df0*/  LDC R15, c[0x0][0x144] ;  /* 0x00005100ff0f7b82 */ /* 0x000ef00000000800 */
[----:B------:R-:W1:Y:S08]  /*3e00*/  LDC R0, c[0x0][0x630] ;  /* 0x00018c00ff007b82 */ /* 0x000e700000000800 */
[----:B------:R-:W1:Y:S01]  /*3e10*/  LDC.64 R12, c[0x0][0x620] ;  /* 0x00018800ff0c7b82 */ /* 0x000e620000000a00 */
[----:B--2---:R-:W-:-:S04]  /*3e20*/  ISETP.NE.U32.AND P0, PT, R8, RZ, PT ;  /* 0x000000ff0800720c */ /* 0x004fc80003f05070 */
[----:B------:R-:W-:Y:S02]  /*3e30*/  ISETP.NE.AND.EX P0, PT, R9, RZ, PT, P0 ;  /* 0x000000ff0900720c */ /* 0x000fe40003f05300 */
[----:B0-----:R-:W-:-:S05]  /*3e40*/  I2FP.F32.U32 R2, R10 ;  /* 0x0000000a00027245 */ /* 0x001fca0000201000 */
[----:B------:R-:W-:-:S04]  /*3e50*/  FMUL R2, R2, UR4 ;  /* 0x0000000402027c20 */ /* 0x000fc80008400000 */
[----:B------:R0:W2:Y:S02]  /*3e60*/  F2I.U32.TRUNC.NTZ R14, R2 ;  /* 0x00000002000e7305 */ /* 0x0000a4000020f000 */
[----:B---3--:R-:W-:Y:S05]  /*3e70*/  @!P0 BRA `(.L_x_100) ;  /* 0x0000000000288947 */ /* 0x008fea0003800000 */
[----:B------:R-:W3:Y:S02]  /*3e80*/  LDC R3, c[0x0][0x634] ;  /* 0x00018d00ff037b82 */ /* 0x000ee40000000800 */
[----:B---3--:R-:W-:-:S05]  /*3e90*/  IADD3 R7, P0, R18, R3, RZ ;  /* 0x0000000312077210 */ /* 0x008fca0007f1e0ff */
[----:B------:R-:W-:-:S04]  /*3ea0*/  IMAD.X R11, RZ, RZ, R17, P0 ;  /* 0x000000ffff0b7224 */ /* 0x000fc800000e0611 */
[----:B0-----:R-:W-:-:S04]  /*3eb0*/  IMAD.WIDE.U32 R2, R11, R8, RZ ;  /* 0x000000080b027225 */ /* 0x001fc800078e00ff */
[----:B----4-:R-:W-:-:S04]  /*3ec0*/  IMAD.WIDE.U32 R4, P0, R7, R9, R2 ;  /* 0x0000000907047225 */ /* 0x010fc80007800002 */
[----:B------:R-:W-:-:S04]  /*3ed0*/  IMAD.WIDE.U32 R2, R7, R8, RZ ;  /* 0x0000000807027225 */ /* 0x000fc800078e00ff */
[----:B------:R-:W-:Y:S01]  /*3ee0*/  IMAD.X R7, RZ, RZ, RZ, P0 ;  /* 0x000000ffff077224 */ /* 0x000fe200000e06ff */
[----:B------:R-:W-:Y:S01]  /*3ef0*/  IADD3 RZ, P0, R3, R4, RZ ;  /* 0x0000000403ff7210 */ /* 0x000fe20007f1e0ff */
[----:B------:R-:W-:-:S04]  /*3f00*/  IMAD.MOV.U32 R6, RZ, RZ, R5 ;  /* 0x000000ffff067224 */ /* 0x000fc800078e0005 */
[----:B------:R-:W-:-:S08]  /*3f10*/  IMAD.WIDE.U32.X R6, R11, R9, R6, P0 ;  /* 0x000000090b067225 */ /* 0x000fd000000e0406 */
.L_x_100:
[----:B----4-:R-:W3:Y:S01]  /*3f20*/  LDC.64 R26, c[0x0][0x640] ;  /* 0x00019000ff1a7b82 */ /* 0x010ee20000000a00 */
[-C--:B-1----:R-:W-:Y:S01]  /*3f30*/  SHF.R.U64 R11, R6, R0.reuse, R7 ;  /* 0x00000000060b7219 */ /* 0x082fe20000001207 */
[----:B------:R-:W-:Y:S01]  /*3f40*/  IMAD.MOV.U32 R19, RZ, RZ, R17 ;  /* 0x000000ffff137224 */ /* 0x000fe200078e0011 */
[----:B------:R-:W-:Y:S01]  /*3f50*/  SHF.R.U32.HI R0, RZ, R0, R7 ;  /* 0x00000000ff007219 */ /* 0x000fe20000011607 */
[----:B--2---:R-:W-:Y:S01]  /*3f60*/  IMAD.MOV R14, RZ, RZ, -R14 ;  /* 0x000000ffff0e7224 */ /* 0x004fe200078e0a0e */
[----:B------:R-:W-:Y:S01]  /*3f70*/  IADD3 R5, P0, RZ, -R11, RZ ;  /* 0x8000000bff057210 */ /* 0x000fe20007f1e0ff */
[----:B------:R-:W-:Y:S01]  /*3f80*/  ULDC UR4, c[0x0][0x154] ;  /* 0x0000550000047ab9 */ /* 0x000fe20000000800 */
[----:B------:R-:W-:Y:S01]  /*3f90*/  IMAD.MOV.U32 R7, RZ, RZ, 0x1 ;  /* 0x00000001ff077424 */ /* 0x000fe200078e00ff */
[----:B------:R-:W1:Y:S01]  /*3fa0*/  LDC R4, c[0x0][0x618] ;  /* 0x00018600ff047b82 */ /* 0x000e620000000800 */
[----:B------:R-:W-:Y:S02]  /*3fb0*/  IMAD R22, R15, R14, R10 ;  /* 0x0000000e0f167224 */ /* 0x000fe400078e020a */
[----:B------:R-:W-:-:S04]  /*3fc0*/  IMAD.X R3, RZ, RZ, ~R0, P0 ;  /* 0x000000ffff037224 */ /* 0x000fc800000e0e00 */
[-C--:B------:R-:W-:Y:S01]  /*3fd0*/  IMAD R0, R3, R12.reuse, RZ ;  /* 0x0000000c03007224 */ /* 0x080fe200078e02ff */
[----:B------:R-:W2:Y:S01]  /*3fe0*/  LDC R6, c[0x0][0x608] ;  /* 0x00018200ff067b82 */ /* 0x000ea20000000800 */
[----:B0-----:R-:W-:-:S04]  /*3ff0*/  IMAD.WIDE.U32 R2, R5, R12, R18 ;  /* 0x0000000c05027225 */ /* 0x001fc800078e0012 */
[----:B------:R-:W-:Y:S01]  /*4000*/  IMAD R5, R5, R13, R0 ;  /* 0x0000000d05057224 */ /* 0x000fe200078e0200 */
[----:B------:R-:W-:Y:S02]  /*4010*/  I2FP.F32.U32 R0, R20 ;  /* 0x0000001400007245 */ /* 0x000fe40000201000 */
[----:B------:R-:W0:Y:S01]  /*4020*/  LDC R24, c[0x0][0x658] ;  /* 0x00019600ff187b82 */ /* 0x000e220000000800 */
[----:B------:R-:W-:Y:S01]  /*4030*/  IMAD.IADD R3, R3, 0x1, R5 ;  /* 0x0000000103037824 */ /* 0x000fe200078e0205 */
[----:B---3--:R-:W-:Y:S01]  /*4040*/  ISETP.NE.U32.AND P0, PT, R26, RZ, PT ;  /* 0x000000ff1a00720c */ /* 0x008fe20003f05070 */
[----:B------:R-:W-:Y:S01]  /*4050*/  FMUL R0, R0, UR4 ;  /* 0x0000000400007c20 */ /* 0x000fe20008400000 */
[----:B------:R-:W-:Y:S02]  /*4060*/  IMAD.MOV.U32 R5, RZ, RZ, -0x1 ;  /* 0xffffffffff057424 */ /* 0x000fe400078e00ff */
[----:B------:R-:W-:Y:S01]  /*4070*/  ISETP.NE.AND.EX P0, PT, R27, RZ, PT, P0 ;  /* 0x000000ff1b00720c */ /* 0x000fe20003f05300 */
[----:B------:R3:W4:Y:S01]  /*4080*/  F2I.U32.TRUNC.NTZ R12, R0 ;  /* 0x00000000000c7305 */ /* 0x000722000020f000 */
[----:B------:R-:W3:Y:S01]  /*4090*/  LDC R15, c[0x0][0x148] ;  /* 0x00005200ff0f7b82 */ /* 0x000ee20000000800 */
[----:B-1----:R-:W-:-:S02]  /*40a0*/  SHF.R.U64 R10, R2, R4, R3 ;  /* 0x00000004020a7219 */ /* 0x002fc40000001203 */
[----:B------:R-:W-:-:S05]  /*40b0*/  SHF.R.U32.HI R3, RZ, R4, R3 ;  /* 0x00000004ff037219 */ /* 0x000fca0000011603 */
[----:B------:R-:W1:Y:S01]  /*40c0*/  LDC R14, c[0x0][0x600] ;  /* 0x00018000ff0e7b82 */ /* 0x000e620000000800 */
[-CC-:B--2---:R-:W-:Y:S02]  /*40d0*/  SHF.R.U64 R8, R10, R6.reuse, R3.reuse ;  /* 0x000000060a087219 */ /* 0x184fe40000001203 */
[----:B------:R-:W-:-:S05]  /*40e0*/  SHF.R.U32.HI R3, RZ, R6, R3 ;  /* 0x00000006ff037219 */ /* 0x000fca0000011603 */
[----:B------:R-:W2:Y:S01]  /*40f0*/  LDC R21, c[0x0][0x648] ;  /* 0x00019200ff157b82 */ /* 0x000ea20000000800 */
[-CC-:B0-----:R-:W-:Y:S02]  /*4100*/  SHF.R.U64 R13, R8, R24.reuse, R3.reuse ;  /* 0x00000018080d7219 */ /* 0x181fe40000001203 */
[-C--:B------:R-:W-:Y:S02]  /*4110*/  SHF.L.U32 R5, R5, R24.reuse, RZ ;  /* 0x0000001805057219 */ /* 0x080fe400000006ff */
[-C--:B------:R-:W-:Y:S01]  /*4120*/  SHF.R.U32.HI R3, RZ, R24.reuse, R3 ;  /* 0x00000018ff037219 */ /* 0x080fe20000011603 */
[----:B------:R-:W-:Y:S01]  /*4130*/  IMAD.MOV.U32 R2, RZ, RZ, R13 ;  /* 0x000000ffff027224 */ /* 0x000fe200078e000d */
[----:B------:R-:W-:Y:S01]  /*4140*/  SHF.L.U32 R24, R7, R24, RZ ;  /* 0x0000001807187219 */ /* 0x000fe200000006ff */
[----:B------:R-:W0:Y:S01]  /*4150*/  LDC R25, c[0x0][0x638] ;  /* 0x00018e00ff197b82 */ /* 0x000e220000000800 */
[----:B------:R-:W-:-:S07]  /*4160*/  LOP3.LUT R19, RZ, R5, RZ, 0x33, !PT ;  /* 0x00000005ff137212 */ /* 0x000fce00078e33ff */
[----:B------:R-:W0:Y:S01]  /*4170*/  LDC R28, c[0x0][0x610] ;  /* 0x00018400ff1c7b82 */ /* 0x000e220000000800 */
[----:B----4-:R-:W-:Y:S05]  /*4180*/  @!P0 BRA `(.L_x_101) ;  /* 0x0000000000288947 */ /* 0x010fea0003800000 */
[----:B---3--:R-:W3:Y:S02]  /*4190*/  LDC R0, c[0x0][0x64c] ;  /* 0x00019300ff007b82 */ /* 0x008ee40000000800 */
[----:B---3--:R-:W-:-:S05]  /*41a0*/  IADD3 R7, P0, R13, R0, RZ ;  /* 0x000000000d077210 */ /* 0x008fca0007f1e0ff */
        /* <DEDUP_REMOVED lines=8> */
.L_x_101:
[----:B------:R-:W4:Y:S01]  /*4230*/  LDC R4, c[0x0][0x65c] ;  /* 0x00019700ff047b82 */ /* 0x000f220000000800 */
[----:B--23--:R-:W-:Y:S01]  /*4240*/  SHF.R.U64 R0, R2, R21, R3 ;  /* 0x0000001502007219 */ /* 0x00cfe20000001203 */
[----:B-1----:R-:W-:Y:S01]  /*4250*/  VIADD R3, R14, 0xffffffff ;  /* 0xffffffff0e037836 */ /* 0x002fe20000000000 */
[----:B------:R-:W-:Y:S01]  /*4260*/  LOP3.LUT R19, R8, R19, RZ, 0xc0, !PT ;  /* 0x0000001308137212 */ /* 0x000fe200078ec0ff */
[----:B------:R-:W-:Y:S02]  /*4270*/  IMAD.MOV R12, RZ, RZ, -R12 ;  /* 0x000000ffff0c7224 */ /* 0x000fe400078e0a0c */
[----:B------:R-:W-:Y:S01]  /*4280*/  IMAD.MOV R2, RZ, RZ, -R0 ;  /* 0x000000ffff027224 */ /* 0x000fe200078e0a00 */
[----:B------:R-:W-:Y:S01]  /*4290*/  LOP3.LUT R3, R10, R3, RZ, 0xc0, !PT ;  /* 0x000000030a037212 */ /* 0x000fe200078ec0ff */
[----:B------:R-:W-:Y:S02]  /*42a0*/  IMAD R19, R24, R0, R19 ;  /* 0x0000000018137224 */ /* 0x000fe400078e0213 */
[----:B0-----:R-:W-:-:S04]  /*42b0*/  IMAD R0, R2, R25, R13 ;  /* 0x0000001902007224 */ /* 0x001fc800078e020d */
[----:B------:R-:W-:Y:S01]  /*42c0*/  IMAD R2, R0, R14, R3 ;  /* 0x0000000e00027224 */ /* 0x000fe200078e0203 */
[----:B----4-:R-:W-:Y:S01]  /*42d0*/  ISETP.NE.AND P0, PT, R4, 0x1, PT ;  /* 0x000000010400780c */ /* 0x010fe20003f05270 */
[----:B------:R-:W-:-:S05]  /*42e0*/  IMAD.MOV.U32 R4, RZ, RZ, 0x1 ;  /* 0x00000001ff047424 */ /* 0x000fca00078e00ff */
[----:B------:R-:W-:-:S07]  /*42f0*/  PRMT R0, R4, 0x7610, R0 ;  /* 0x0000761004007816 */ /* 0x000fce0000000000 */
[----:B------:R-:W-:-:S04]  /*4300*/  @P0 IMAD R22, R15, R12, R20 ;  /* 0x0000000c0f160224 */ /* 0x000fc800078e0214 */
[----:B------:R-:W-:-:S05]  /*4310*/  IMAD R19, R19, R28, R22 ;  /* 0x0000001c13137224 */ /* 0x000fca00078e0216 */
[----:B------:R-:W-:Y:S02]  /*4320*/  SEL R22, R2, R19, !P0 ;  /* 0x0000001302167207 */ /* 0x000fe40004000000 */
[----:B------:R-:W-:Y:S01]  /*4330*/  SEL R19, R19, R2, !P0 ;  /* 0x0000000213137207 */ /* 0x000fe20004000000 */
[----:B------:R-:W-:-:S07]  /*4340*/  IMAD.MOV.U32 R2, RZ, RZ, R11 ;  /* 0x000000ffff027224 */ /* 0x000fce00078e000b */
.L_x_99:
[----:B------:R-:W-:Y:S02]  /*4350*/  LOP3.LUT P0, RZ, R0, 0xff, RZ, 0xc0, !PT ;  /* 0x000000ff00ff7812 */ /* 0x000fe4000780c0ff */
[----:B------:R-:W-:-:S11]  /*4360*/  LOP3.LUT R67, R67, 0x1, RZ, 0x3c, !PT ;  /* 0x0000000143437812 */ /* 0x000fd600078e3cff */
[----:B------:R-:W-:Y:S05]  /*4370*/  @P0 BRA `(.L_x_102) ;  /* 0xffffffd000500947 */ /* 0x000fea000383ffff */
[----:B------:R-:W-:Y:S05]  /*4380*/  EXIT ;  /* 0x000000000000794d */ /* 0x000fea0003800000 */
.L_x_13:
[----:B------:R-:W-:-:S08]  /*4390*/  ISETP.NE.AND P0, PT, R0, RZ, PT ;  /* 0x000000ff0000720c */ /* 0x000fd00003f05270 */
[----:B0-----:R-:W0:-:S00]  /*43a0*/  USETMAXREG.DEALLOC.CTAPOOL 0x28 ;  /* 0x00000028000079c8 */ /* 0x001e0000080e0500 */
[----:B------:R-:W-:Y:S05]  /*43b0*/  @P0 EXIT ;  /* 0x000000000000094d */ /* 0x000fea0003800000 */
[----:B0-----:R-:W-:Y:S01]  /*43c0*/  LOP3.LUT P0, RZ, R8, 0xff, RZ, 0xc0, !PT ;  /* 0x000000ff08ff7812 */ /* 0x001fe2000780c0ff */
[----:B------:R-:W-:Y:S02]  /*43d0*/  IMAD.MOV.U32 R0, RZ, RZ, 0x1 ;  /* 0x00000001ff007424 */ /* 0x000fe400078e00ff */
[----:B------:R-:W-:-:S10]  /*43e0*/  IMAD.MOV.U32 R7, RZ, RZ, RZ ;  /* 0x000000ffff077224 */ /* 0x000fd400078e00ff */
[----:B------:R-:W-:Y:S05]  /*43f0*/  @!P0 BRA `(.L_x_103) ;  /* 0x0000000c00148947 */ /* 0x000fea0003800000 */
[----:B------:R-:W-:Y:S01]  /*4400*/  LOP3.LUT P0, RZ, R4, 0x1f, RZ, 0xc0, !PT ;  /* 0x0000001f04ff7812 */ /* 0x000fe2000780c0ff */
[----:B------:R-:W-:Y:S01]  /*4410*/  ULDC UR5, c[0x0][0x658] ;  /* 0x0001960000057ab9 */ /* 0x000fe20000000800 */
[----:B------:R-:W-:Y:S01]  /*4420*/  UMOV UR6, 0xffffffff ;  /* 0xffffffff00067882 */ /* 0x000fe20000000000 */
[----:B------:R-:W-:Y:S01]  /*4430*/  BSSY B0, `(.L_x_103) ;  /* 0x00000c1000007945 */ /* 0x000fe20003800000 */
[----:B------:R-:W-:Y:S01]  /*4440*/  USHF.L.U32 UR6, UR6, UR5, URZ ;  /* 0x0000000506067299 */ /* 0x000fe2000800063f */
[C---:B------:R-:W-:Y:S01]  /*4450*/  ISETP.NE.AND P2, PT, R3.reuse, RZ, PT ;  /* 0x000000ff0300720c */ /* 0x040fe20003f45270 */
[----:B------:R-:W-:Y:S01]  /*4460*/  IMAD.MOV.U32 R8, RZ, RZ, 0x1 ;  /* 0x00000001ff087424 */ /* 0x000fe200078e00ff */
[----:B------:R-:W-:Y:S01]  /*4470*/  ISETP.NE.OR P0, PT, R3, RZ, !P0 ;  /* 0x000000ff0300720c */ /* 0x000fe20004705670 */
[----:B------:R-:W-:Y:S01]  /*4480*/  IMAD.MOV.U32 R0, RZ, RZ, 0x1 ;  /* 0x00000001ff007424 */ /* 0x000fe200078e00ff */
[----:B------:R-:W-:Y:S01]  /*4490*/  LOP3.LUT R6, R16, 0x2, RZ, 0xfc, !PT ;  /* 0x0000000210067812 */ /* 0x000fe200078efcff */
[----:B------:R-:W-:Y:S01]  /*44a0*/  IMAD.MOV.U32 R7, RZ, RZ, RZ ;  /* 0x000000ffff077224 */ /* 0x000fe200078e00ff */
[----:B------:R-:W-:Y:S01]  /*44b0*/  ULDC UR4, c[0x0][0x600] ;  /* 0x0001800000047ab9 */ /* 0x000fe20000000800 */
[----:B------:R-:W-:Y:S01]  /*44c0*/  UMOV UR7, 0x1 ;  /* 0x0000000100077882 */ /* 0x000fe20000000000 */
[----:B------:R-:W-:-:S02]  /*44d0*/  UIADD3 UR19, UR40, 0x1, URZ ;  /* 0x0000000128137890 */ /* 0x000fc4000fffe03f */
[----:B------:R-:W-:Y:S02]  /*44e0*/  UIADD3 UR15, UR4, -0x1, URZ ;  /* 0xffffffff040f7890 */ /* 0x000fe4000fffe03f */
[----:B------:R-:W-:Y:S02]  /*44f0*/  USHF.L.U32 UR17, UR7, UR5, URZ ;  /* 0x0000000507117299 */ /* 0x000fe4000800063f */
[----:B------:R-:W-:Y:S01]  /*4500*/  ULOP3.LUT UR16, URZ, UR6, URZ, 0x33, !UPT ;  /* 0x000000063f107292 */ /* 0x000fe2000f8e333f */
[----:B------:R-:W-:-:S11]  /*4510*/  ULDC.64 UR20, c[0x0][0x198] ;  /* 0x0000660000147ab9 */ /* 0x000fd60000000a00 */
.L_x_115:
[----:B------:R-:W-:-:S03]  /*4520*/  UMOV UR4, 0xffffffff ;  /* 0xffffffff00047882 */ /* 0x000fc60000000000 */
[----:B------:R-:W-:Y:S05]  /*4530*/  BRA.DIV UR4, `(.L_x_104) ;  /* 0x0000000e04fc7947 */ /* 0x000fea000b800000 */
[----:B------:R-:W-:-:S13]  /*4540*/  ELECT P6, URZ, PT ;  /* 0x00000000003f782f */ /* 0x000fda00038c0000 */
.L_x_129:
[----:B------:R-:W0:Y:S01]  /*4550*/  LDC R3, c[0x0][0x28c] ;  /* 0x0000a300ff037b82 */ /* 0x000e220000000800 */
[----:B------:R-:W-:Y:S01]  /*4560*/  BSSY B1, `(.L_x_105) ;  /* 0x0000035000017945 */ /* 0x000fe20003800000 */
[----:B0-----:R-:W-:-:S13]  /*4570*/  ISETP.LT.OR P6, PT, R3, 0x1, !P6 ;  /* 0x000000010300780c */ /* 0x001fda00077c1670 */
[----:B------:R-:W-:Y:S05]  /*4580*/  @P6 BRA `(.L_x_106) ;  /* 0x0000000000c86947 */ /* 0x000fea0003800000 */
[----:B------:R-:W-:Y:S02]  /*4590*/  IMAD.SHL.U32 R22, R22, 0x40, RZ ;  /* 0x0000004016167824 */ /* 0x000fe400078e00ff */
[----:B------:R-:W-:Y:S02]  /*45a0*/  IMAD.SHL.U32 R19, R19, 0x40, RZ ;  /* 0x0000004013137824 */ /* 0x000fe400078e00ff */
[----:B------:R-:W-:Y:S02]  /*45b0*/  IMAD.MOV.U32 R12, RZ, RZ, RZ ;  /* 0x000000ffff0c7224 */ /* 0x000fe400078e00ff */
[----:B------:R-:W-:Y:S02]  /*45c0*/  IMAD.U32 R13, RZ, RZ, UR19 ;  /* 0x00000013ff0d7e24 */ /* 0x000fe4000f8e00ff */
[----:B------:R-:W-:Y:S02]  /*45d0*/  IMAD.MOV.U32 R3, RZ, RZ, R0 ;  /* 0x000000ffff037224 */ /* 0x000fe400078e0000 */
[----:B------:R-:W-:-:S07]  /*45e0*/  IMAD.MOV.U32 R4, RZ, RZ, R7 ;  /* 0x000000ffff047224 */ /* 0x000fce00078e0007 */
.L_x_110:
[----:B------:R-:W0:Y:S01]  /*45f0*/  S2R R10, SR_CgaCtaId ;  /* 0x00000000000a7919 */ /* 0x000e220000008800 */
[----:B------:R-:W-:Y:S01]  /*4600*/  MOV R5, 0x400 ;  /* 0x0000040000057802 */ /* 0x000fe20000000f00 */
[----:B------:R-:W1:Y:S03]  /*4610*/  @!P2 LDC R9, c[0x0][0x500] ;  /* 0x00014000ff09ab82 */ /* 0x000e660000000800 */
[----:B0-----:R-:W-:Y:S02]  /*4620*/  LEA R11, R10, R5, 0x18 ;  /* 0x000000050a0b7211 */ /* 0x001fe400078ec0ff */
[----:B------:R-:W-:-:S03]  /*4630*/  SHF.L.U32 R5, R3, 0x1f, RZ ;  /* 0x0000001f03057819 */ /* 0x000fc600000006ff */
[----:B------:R-:W-:-:S04]  /*4640*/  IMAD R10, R4, 0x8, R11 ;  /* 0x00000008040a7824 */ /* 0x000fc800078e020b */
[----:B------:R-:W0:Y:S02]  /*4650*/  SYNCS.PHASECHK.TRANS64.TRYWAIT P1, [R10+URZ+0x28], R5 ;  /* 0x000028050a0075a7 */ /* 0x000e24000802017f */
[----:B01----:R-:W-:Y:S05]  /*4660*/  @!P1 BRA `(.L_x_107) ;  /* 0x0000000c00d09947 */ /* 0x003fea0003800000 */
.L_x_130:
[----:B0-----:R-:W-:Y:S01]  /*4670*/  PRMT R5, R6, 0x9910, RZ ;  /* 0x0000991006057816 */ /* 0x001fe200000000ff */
[----:B------:R0:W-:Y:S03]  /*4680*/  @!P2 SYNCS.ARRIVE.TRANS64 RZ, [R10+URZ], R9 ;  /* 0x000000090affa9a7 */ /* 0x0001e6000800003f */
[----:B------:R-:W-:-:S13]  /*4690*/  ISETP.NE.AND P1, PT, R5, 0x2, PT ;  /* 0x000000020500780c */ /* 0x000fda0003f25270 */
[----:B0-----:R-:W-:Y:S05]  /*46a0*/  @P1 BRA `(.L_x_108) ;  /* 0x0000000000041947 */ /* 0x001fea0003800000 */
[----:B------:R-:W-:Y:S01]  /*46b0*/  BPT.TRAP 0x1 ;  /* 0x000000040000795c */ /* 0x000fe20000300000 */
.L_x_108:
[----:B------:R-:W-:Y:S05]  /*46c0*/  @P0 BRA `(.L_x_109) ;  /* 0x0000000000040947 */ /* 0x000fea0003800000 */
[----:B------:R-:W-:Y:S01]  /*46d0*/  BPT.TRAP 0x1 ;  /* 0x000000040000795c */ /* 0x000fe20000300000 */
.L_x_109:
[----:B------:R-:W-:Y:S01]  /*46e0*/  IMAD R11, R4, 0x2000, R11 ;  /* 0x00002000040b7824 */ /* 0x000fe200078e020b */
[----:B------:R-:W-:Y:S01]  /*46f0*/  R2UR UR9, R10 ;  /* 0x000000000a0972ca */ /* 0x000fe200000e0000 */
[----:B------:R-:W-:Y:S01]  /*4700*/  VIADD R13, R13, 0xffffffff ;  /* 0xffffffff0d0d7836 */ /* 0x000fe20000000000 */
[----:B------:R-:W-:Y:S01]  /*4710*/  UIADD3 UR4, UP0, UR20, 0xf0, URZ ;  /* 0x000000f014047890 */ /* 0x000fe2000ff1e03f */
[----:B------:R-:W-:Y:S01]  /*4720*/  R2UR UR11, R19 ;  /* 0x00000000130b72ca */ /* 0x000fe200000e0000 */
[----:B------:R-:W-:Y:S01]  /*4730*/  UIADD3 UR22, UP1, UR20, 0x1f0, URZ ;  /* 0x000001f014167890 */ /* 0x000fe2000ff3e03f */
[----:B------:R-:W-:Y:S01]  /*4740*/  R2UR UR8, R11 ;  /* 0x000000000b0872ca */ /* 0x000fe200000e0000 */
[----:B------:R-:W-:Y:S01]  /*4750*/  UIADD3.X UR5, URZ, UR21, URZ, UP0, !UPT ;  /* 0x000000153f057290 */ /* 0x000fe200087fe43f */
[----:B------:R-:W-:Y:S01]  /*4760*/  R2UR UR10, R12 ;  /* 0x000000000c0a72ca */ /* 0x000fe200000e0000 */
[----:B------:R-:W-:Y:S01]  /*4770*/  VIADD R4, R4, 0x1 ;  /* 0x0000000104047836 */ /* 0x000fe20000000000 */
[----:B------:R-:W-:Y:S01]  /*4780*/  R2UR UR12, R2 ;  /* 0x00000000020c72ca */ /* 0x000fe200000e0000 */
[----:B------:R-:W-:Y:S01]  /*4790*/  UIADD3.X UR23, URZ, UR21, URZ, UP1, !UPT ;  /* 0x000000153f177290 */ /* 0x000fe20008ffe43f */
[----:B------:R-:W-:Y:S01]  /*47a0*/  R2UR UR18, R22 ;  /* 0x00000000161272ca */ /* 0x000fe200000e0000 */
[----:B------:R-:W-:Y:S01]  /*47b0*/  UMOV UR6, 0x0 ;  /* 0x0000000000067882 */ /* 0x000fe20000000000 */
[----:B------:R-:W-:Y:S01]  /*47c0*/  ISETP.GT.AND P3, PT, R13, 0x1, PT ;  /* 0x000000010d00780c */ /* 0x000fe20003f64270 */
[----:B------:R-:W-:Y:S01]  /*47d0*/  UMOV UR7, 0x10000000 ;  /* 0x1000000000077882 */ /* 0x000fe20000000000 */
[----:B------:R-:W-:Y:S01]  /*47e0*/  ISETP.NE.AND P1, PT, R4, 0x5, PT ;  /* 0x000000050400780c */ /* 0x000fe20003f25270 */
[----:B------:R-:W-:-:S02]  /*47f0*/  VIADD R12, R12, 0x80 ;  /* 0x000000800c0c7836 */ /* 0x000fc40000000000 */
[----:B------:R-:W-:Y:S01]  /*4800*/  UIADD3 UR13, UR8, 0x180, URZ ;  /* 0x00000180080d7890 */ /* 0x000fe2000fffe03f */
[----:B------:R-:W-:Y:S01]  /*4810*/  SEL R10, RZ, 0x1, P1 ;  /* 0x00000001ff0a7807 */ /* 0x000fe20000800000 */
[----:B------:R-:W-:Y:S01]  /*4820*/  UIADD3 UR14, UR8, 0xa180, URZ ;  /* 0x0000a180080e7890 */ /* 0x000fe2000fffe03f */
[----:B------:R-:W-:Y:S02]  /*4830*/  SEL R4, R4, RZ, P1 ;  /* 0x000000ff04047207 */ /* 0x000fe40000800000 */
[----:B------:R-:W-:Y:S02]  /*4840*/  LOP3.LUT R3, R3, R10, RZ, 0x3c, !PT ;  /* 0x0000000a03037212 */ /* 0x000fe400078e3cff */
[----:B------:R-:W-:Y:S02]  /*4850*/  UMOV UR8, UR13 ;  /* 0x0000000d00087c82 */ /* 0x000fe40008000000 */
[----:B------:R0:W-:Y:S02]  /*4860*/  UTMALDG.3D [UR8], [UR4], desc[UR6] ;  /* 0x00000608040075b4 */ /* 0x0001e40008011000 */
[----:B0-----:R-:W-:Y:S01]  /*4870*/  UMOV UR8, UR14 ;  /* 0x0000000e00087c82 */ /* 0x001fe20008000000 */
[----:B------:R-:W-:-:S02]  /*4880*/  UMOV UR11, UR18 ;  /* 0x00000012000b7c82 */ /* 0x000fc40008000000 */
[----:B------:R0:W-:Y:S02]  /*4890*/  UTMALDG.3D [UR8], [UR22], desc[UR6] ;  /* 0x00000608160075b4 */ /* 0x0001e40008011000 */
[----:B0-----:R-:W-:Y:S05]  /*48a0*/  @P3 BRA `(.L_x_110) ;  /* 0xfffffffc00503947 */ /* 0x001fea000383ffff */
.L_x_106:
[----:B------:R-:W-:Y:S05]  /*48b0*/  BSYNC B1 ;  /* 0x0000000000017941 */ /* 0x000fea0003800000 */
.L_x_105:
[----:B------:R-:W2:Y:S01]  /*48c0*/  LDL.64 R10, [R1] ;  /* 0x00000000010a7983 */ /* 0x000ea20000100a00 */
[----:B------:R-:W-:Y:S01]  /*48d0*/  LOP3.LUT P4, RZ, R8, 0xff, RZ, 0xc0, !PT ;  /* 0x000000ff08ff7812 */ /* 0x000fe2000788c0ff */
[----:B------:R-:W-:Y:S01]  /*48e0*/  VIADD R4, R7, UR40 ;  /* 0x0000002807047c36 */ /* 0x000fe20008000000 */
[----:B------:R-:W-:Y:S01]  /*48f0*/  ULDC.64 UR4, c[0x0][0x650] ;  /* 0x0001940000047ab9 */ /* 0x000fe20000000a00 */
[----:B------:R-:W-:Y:S01]  /*4900*/  IMAD.U32 R7, RZ, RZ, UR40 ;  /* 0x00000028ff077e24 */ /* 0x000fe2000f8e00ff */
[----:B------:R-:W-:Y:S01]  /*4910*/  UISETP.GE.U32.AND UP0, UPT, UR40, 0x5, UPT ;  /* 0x000000052800788c */ /* 0x000fe2000bf06070 */
[----:B------:R-:W-:Y:S01]  /*4920*/  BSSY B1, `(.L_x_111) ;  /* 0x000006f000017945 */ /* 0x000fe20003800000 */
[----:B------:R-:W-:Y:S01]  /*4930*/  ISETP.GT.U32.AND P1, PT, R4, 0x4, PT ;  /* 0x000000040400780c */ /* 0x000fe20003f24070 */
[----:B------:R-:W-:Y:S01]  /*4940*/  IMAD.MOV.U32 R19, RZ, RZ, -0x1 ;  /* 0xffffffffff137424 */ /* 0x000fe200078e00ff */
[----:B------:R-:W-:Y:S01]  /*4950*/  PRMT R8, RZ, 0x7610, R8 ;  /* 0x00007610ff087816 */ /* 0x000fe20000000008 */
[----:B------:R-:W-:Y:S01]  /*4960*/  IMAD.MOV.U32 R22, RZ, RZ, -0x1 ;  /* 0xffffffffff167424 */ /* 0x000fe200078e00ff */
[----:B------:R-:W-:-:S02]  /*4970*/  ISETP.LT.U32.AND P1, PT, R7, 0x5, P1 ;  /* 0x000000050700780c */ /* 0x000fc40000f21070 */
[----:B------:R-:W-:Y:S01]  /*4980*/  PLOP3.LUT P3, PT, PT, PT, UP0, 0x80, 0x0 ;  /* 0x000000000000781c */ /* 0x000fe20003f6f008 */
[----:B------:R-:W0:Y:S01]  /*4990*/  @P4 S2R R3, SR_CgaCtaId ;  /* 0x0000000000034919 */ /* 0x000e220000008800 */
[----:B------:R-:W-:-:S04]  /*49a0*/  @P4 MOV R2, 0x400 ;  /* 0x0000040000024802 */ /* 0x000fc80000000f00 */
[----:B0-----:R-:W-:Y:S01]  /*49b0*/  @P4 LEA R5, R3, R2, 0x18 ;  /* 0x0000000203054211 */ /* 0x001fe200078ec0ff */
[----:B------:R-:W-:-:S03]  /*49c0*/  IMAD.WIDE.U32 R2, R4, -0x33333333, RZ ;  /* 0xcccccccd04027825 */ /* 0x000fc600078e00ff */
[----:B------:R0:W-:Y:S01]  /*49d0*/  @P4 SYNCS.ARRIVE.TRANS64.A1T0 RZ, [R5+URZ+0x88], RZ ;  /* 0x000088ff05ff49a7 */ /* 0x0001e2000810003f */
[----:B------:R-:W-:Y:S01]  /*49e0*/  IMAD.MOV.U32 R2, RZ, RZ, -0x1 ;  /* 0xffffffffff027424 */ /* 0x000fe200078e00ff */
[----:B0-----:R-:W-:Y:S02]  /*49f0*/  SHF.R.U32.HI R5, RZ, 0x2, R3 ;  /* 0x00000002ff057819 */ /* 0x001fe40000011603 */
[----:B------:R-:W-:-:S03]  /*4a00*/  SEL R3, RZ, 0x1, !P1 ;  /* 0x00000001ff037807 */ /* 0x000fc60004800000 */
[----:B------:R-:W-:Y:S01]  /*4a10*/  IMAD R7, R5, -0x5, R4 ;  /* 0xfffffffb05077824 */ /* 0x000fe200078e0204 */
[----:B------:R-:W-:Y:S02]  /*4a20*/  LOP3.LUT R0, R0, R3, RZ, 0x3c, !PT ;  /* 0x0000000300007212 */ /* 0x000fe400078e3cff */
[----:B------:R-:W-:Y:S02]  /*4a30*/  PRMT R3, RZ, 0x7610, R3 ;  /* 0x00007610ff037816 */ /* 0x000fe40000000003 */
[----:B------:R-:W-:Y:S02]  /*4a40*/  @P3 LOP3.LUT R0, R0, 0x1, R5, 0x78, !PT ;  /* 0x0000000100003812 */ /* 0x000fe400078e7805 */
[----:B--2---:R-:W-:-:S04]  /*4a50*/  IADD3 R18, P4, R18, R10, RZ ;  /* 0x0000000a12127210 */ /* 0x004fc80007f9e0ff */
[----:B------:R-:W-:Y:S01]  /*4a60*/  ISETP.GE.U32.AND P1, PT, R18, UR4, PT ;  /* 0x0000000412007c0c */ /* 0x000fe2000bf26070 */
[----:B------:R-:W-:-:S05]  /*4a70*/  IMAD.X R17, R17, 0x1, R23, P4 ;  /* 0x0000000111117824 */ /* 0x000fca00020e0617 */
[----:B------:R-:W-:-:S13]  /*4a80*/  ISETP.GE.U32.AND.EX P1, PT, R17, UR5, PT, P1 ;  /* 0x0000000511007c0c */ /* 0x000fda000bf26110 */
[----:B------:R-:W-:Y:S05]  /*4a90*/  @P1 BRA `(.L_x_112) ;  /* 0x00000004005c1947 */ /* 0x000fea0003800000 */
[----:B------:R-:W0:Y:S01]  /*4aa0*/  S2R R11, SR_CTAID.X ;  /* 0x00000000000b7919 */ /* 0x000e220000002500 */
[----:B------:R-:W-:Y:S01]  /*4ab0*/  ULDC.64 UR4, c[0x0][0x628] ;  /* 0x00018a0000047ab9 */ /* 0x000fe20000000a00 */
[----:B------:R-:W1:Y:S01]  /*4ac0*/  LDC R12, c[0x0][0x144] ;  /* 0x00005100ff0c7b82 */ /* 0x000e620000000800 */
[----:B------:R-:W-:Y:S01]  /*4ad0*/  ISETP.NE.U32.AND P1, PT, RZ, UR4, PT ;  /* 0x00000004ff007c0c */ /* 0x000fe2000bf25070 */
[----:B------:R-:W2:Y:S01]  /*4ae0*/  S2R R9, SR_CTAID.Y ;  /* 0x0000000000097919 */ /* 0x000ea20000002600 */
[----:B------:R-:W-:Y:S01]  /*4af0*/  ULDC UR6, c[0x0][0x150] ;  /* 0x0000540000067ab9 */ /* 0x000fe20000000800 */
[----:B------:R-:W-:Y:S01]  /*4b00*/  ULDC UR7, c[0x0][0x630] ;  /* 0x00018c0000077ab9 */ /* 0x000fe20000000800 */
[----:B------:R-:W-:Y:S01]  /*4b10*/  ISETP.NE.AND.EX P1, PT, RZ, UR5, PT, P1 ;  /* 0x00000005ff007c0c */ /* 0x000fe2000bf25310 */
[----:B------:R-:W-:Y:S01]  /*4b20*/  IMAD.MOV.U32 R2, RZ, RZ, R18 ;  /* 0x000000ffff027224 */ /* 0x000fe200078e0012 */
[----:B0-----:R-:W-:-:S05]  /*4b30*/  I2FP.F32.U32 R3, R11 ;  /* 0x0000000b00037245 */ /* 0x001fca0000201000 */
[----:B------:R-:W-:Y:S01]  /*4b40*/  FMUL R14, R3, UR6 ;  /* 0x00000006030e7c20 */ /* 0x000fe20008400000 */
[----:B------:R-:W-:-:S05]  /*4b50*/  IMAD.MOV.U32 R3, RZ, RZ, R17 ;  /* 0x000000ffff037224 */ /* 0x000fca00078e0011 */
[----:B--2---:R-:W-:Y:S05]  /*4b60*/  @!P1 BRA `(.L_x_113) ;  /* 0x0000000000289947 */ /* 0x004fea0003800000 */
[----:B------:R-:W-:Y:S02]  /*4b70*/  ULDC UR6, c[0x0][0x634] ;  /* 0x00018d0000067ab9 */ /* 0x000fe40000000800 */
[----:B------:R-:W-:-:S05]  /*4b80*/  IADD3 R3, P1, R18, UR6, RZ ;  /* 0x0000000612037c10 */ /* 0x000fca000ff3e0ff */
[----:B------:R-:W-:-:S04]  /*4b90*/  IMAD.X R13, RZ, RZ, R17, P1 ;  /* 0x000000ffff0d7224 */ /* 0x000fc800008e0611 */
[----:B------:R-:W-:-:S04]  /*4ba0*/  IMAD.WIDE.U32 R4, R13, UR4, RZ ;  /* 0x000000040d047c25 */ /* 0x000fc8000f8e00ff */
[----:B------:R-:W-:-:S04]  /*4bb0*/  IMAD.WIDE.U32 R4, P1, R3, UR5, R4 ;  /* 0x0000000503047c25 */ /* 0x000fc8000f820004 */
[----:B------:R-:W-:-:S04]  /*4bc0*/  IMAD.WIDE.U32 R2, R3, UR4, RZ ;  /* 0x0000000403027c25 */ /* 0x000fc8000f8e00ff */
[----:B------:R-:W-:Y:S01]  /*4bd0*/  IMAD.MOV.U32 R2, RZ, RZ, R5 ;  /* 0x000000ffff027224 */ /* 0x000fe200078e0005 */
[----:B------:R-:W-:Y:S01]  /*4be0*/  IADD3 RZ, P3, R3, R4, RZ ;  /* 0x0000000403ff7210 */ /* 0x000fe20007f7e0ff */
[----:B------:R-:W-:-:S04]  /*4bf0*/  IMAD.X R3, RZ, RZ, RZ, P1 ;  /* 0x000000ffff037224 */ /* 0x000fc800008e06ff */
[----:B------:R-:W-:-:S08]  /*4c00*/  IMAD.WIDE.U32.X R2, R13, UR5, R2, P3 ;  /* 0x000000050d027c25 */ /* 0x000fd000098e0402 */
.L_x_113:
[--C-:B------:R-:W-:Y:S01]  /*4c10*/  SHF.R.U64 R10, R2, UR7, R3.reuse ;  /* 0x00000007020a7c19 */ /* 0x100fe20008001203 */
[----:B------:R-:W0:Y:S01]  /*4c20*/  F2I.U32.TRUNC.NTZ R14, R14 ;  /* 0x0000000e000e7305 */ /* 0x000e22000020f000 */
[----:B------:R-:W-:Y:S01]  /*4c30*/  SHF.R.U32.HI R2, RZ, UR7, R3 ;  /* 0x00000007ff027c19 */ /* 0x000fe20008011603 */
[----:B------:R-:W-:Y:S01]  /*4c40*/  ULDC.64 UR4, c[0x0][0x620] ;  /* 0x0001880000047ab9 */ /* 0x000fe20000000a00 */
[----:B------:R-:W-:Y:S01]  /*4c50*/  IADD3 R5, P1, RZ, -R10, RZ ;  /* 0x8000000aff057210 */ /* 0x000fe20007f3e0ff */
[----:B------:R-:W-:Y:S01]  /*4c60*/  IMAD.MOV.U32 R3, RZ, RZ, R17 ;  /* 0x000000ffff037224 */ /* 0x000fe200078e0011 */
[----:B------:R-:W-:-:S03]  /*4c70*/  ULDC.64 UR6, c[0x0][0x640] ;  /* 0x0001900000067ab9 */ /* 0x000fc60000000a00 */
[----:B------:R-:W-:Y:S01]  /*4c80*/  IMAD.X R2, RZ, RZ, ~R2, P1 ;  /* 0x000000ffff027224 */ /* 0x000fe200008e0e02 */
[----:B------:R-:W-:-:S03]  /*4c90*/  ISETP.NE.U32.AND P1, PT, RZ, UR6, PT ;  /* 0x00000006ff007c0c */ /* 0x000fc6000bf25070 */
[----:B------:R-:W-:Y:S01]  /*4ca0*/  IMAD R4, R2, UR4, RZ ;  /* 0x0000000402047c24 */ /* 0x000fe2000f8e02ff */
[----:B------:R-:W-:Y:S01]  /*4cb0*/  ISETP.NE.AND.EX P1, PT, RZ, UR7, PT, P1 ;  /* 0x00000007ff007c0c */ /* 0x000fe2000bf25310 */
[----:B------:R-:W-:-:S04]  /*4cc0*/  IMAD.MOV.U32 R2, RZ, RZ, R18 ;  /* 0x000000ffff027224 */ /* 0x000fc800078e0012 */
[----:B------:R-:W-:Y:S01]  /*4cd0*/  IMAD.WIDE.U32 R2, R5, UR4, R2 ;  /* 0x0000000405027c25 */ /* 0x000fe2000f8e0002 */
[----:B------:R-:W-:-:S03]  /*4ce0*/  ULDC UR4, c[0x0][0x618] ;  /* 0x0001860000047ab9 */ /* 0x000fc60000000800 */
[----:B------:R-:W-:Y:S01]  /*4cf0*/  IMAD R5, R5, UR5, R4 ;  /* 0x0000000505057c24 */ /* 0x000fe2000f8e0204 */
[----:B------:R-:W-:Y:S01]  /*4d00*/  ULDC UR5, c[0x0][0x154] ;  /* 0x0000550000057ab9 */ /* 0x000fe20000000800 */
[----:B0-----:R-:W-:Y:S02]  /*4d10*/  IMAD.MOV R4, RZ, RZ, -R14 ;  /* 0x000000ffff047224 */ /* 0x001fe400078e0a0e */
[----:B------:R-:W0:Y:S01]  /*4d20*/  LDC R14, c[0x0][0x148] ;  /* 0x00005200ff0e7b82 */ /* 0x000e220000000800 */
[----:B------:R-:W-:Y:S02]  /*4d30*/  IMAD.IADD R3, R3, 0x1, R5 ;  /* 0x0000000103037824 */ /* 0x000fe400078e0205 */
[----:B-1----:R-:W-:Y:S01]  /*4d40*/  IMAD R11, R12, R4, R11 ;  /* 0x000000040c0b7224 */ /* 0x002fe200078e020b */
[----:B------:R-:W-:Y:S02]  /*4d50*/  I2FP.F32.U32 R4, R9 ;  /* 0x0000000900047245 */ /* 0x000fe40000201000 */
[----:B------:R-:W-:-:S02]  /*4d60*/  SHF.R.U64 R12, R2, UR4, R3 ;  /* 0x00000004020c7c19 */ /* 0x000fc40008001203 */
[----:B------:R-:W-:Y:S01]  /*4d70*/  SHF.R.U32.HI R3, RZ, UR4, R3 ;  /* 0x00000004ff037c19 */ /* 0x000fe20008011603 */
[----:B------:R-:W-:Y:S01]  /*4d80*/  FMUL R4, R4, UR5 ;  /* 0x0000000504047c20 */ /* 0x000fe20008400000 */
[----:B------:R-:W-:Y:S02]  /*4d90*/  ULDC UR4, c[0x0][0x608] ;  /* 0x0001820000047ab9 */ /* 0x000fe40000000800 */
[--C-:B------:R-:W-:Y:S01]  /*4da0*/  SHF.R.U64 R15, R12, UR4, R3.reuse ;  /* 0x000000040c0f7c19 */ /* 0x100fe20008001203 */
[----:B------:R1:W2:Y:S01]  /*4db0*/  F2I.U32.TRUNC.NTZ R20, R4 ;  /* 0x0000000400147305 */ /* 0x0002a2000020f000 */
[----:B------:R-:W-:Y:S01]  /*4dc0*/  SHF.R.U32.HI R2, RZ, UR4, R3 ;  /* 0x00000004ff027c19 */ /* 0x000fe20008011603 */
[----:B------:R-:W-:-:S03]  /*4dd0*/  ULDC UR4, c[0x0][0x658] ;  /* 0x0001960000047ab9 */ /* 0x000fc60000000800 */
[--C-:B------:R-:W-:Y:S02]  /*4de0*/  SHF.R.U64 R13, R15, UR4, R2.reuse ;  /* 0x000000040f0d7c19 */ /* 0x100fe40008001202 */
[----:B------:R-:W-:-:S03]  /*4df0*/  SHF.R.U32.HI R19, RZ, UR4, R2 ;  /* 0x00000004ff137c19 */ /* 0x000fc60008011602 */
[----:B------:R-:W-:Y:S02]  /*4e00*/  IMAD.MOV.U32 R2, RZ, RZ, R13 ;  /* 0x000000ffff027224 */ /* 0x000fe400078e000d */
[----:B------:R-:W-:Y:S01]  /*4e10*/  IMAD.MOV.U32 R3, RZ, RZ, R19 ;  /* 0x000000ffff037224 */ /* 0x000fe200078e0013 */
[----:B-1----:R-:W-:Y:S06]  /*4e20*/  @!P1 BRA `(.L_x_114) ;  /* 0x0000000000289947 */ /* 0x002fec0003800000 */
        /* <DEDUP_REMOVED lines=10> */
.L_x_114:
[----:B------:R-:W1:Y:S01]  /*4ed0*/  LDC R4, c[0x0][0x65c] ;  /* 0x00019700ff047b82 */ /* 0x000e620000000800 */
[----:B------:R-:W-:Y:S01]  /*4ee0*/  ULDC UR4, c[0x0][0x648] ;  /* 0x0001920000047ab9 */ /* 0x000fe20000000800 */
[----:B------:R-:W-:Y:S01]  /*4ef0*/  LOP3.LUT R15, R15, UR16, RZ, 0xc0, !PT ;  /* 0x000000100f0f7c12 */ /* 0x000fe2000f8ec0ff */
[----:B--2---:R-:W-:Y:S01]  /*4f00*/  IMAD.MOV R20, RZ, RZ, -R20 ;  /* 0x000000ffff147224 */ /* 0x004fe200078e0a14 */
[----:B------:R-:W-:Y:S01]  /*4f10*/  SHF.R.U64 R2, R2, UR4, R3 ;  /* 0x0000000402027c19 */ /* 0x000fe20008001203 */
[----:B------:R-:W-:Y:S01]  /*4f20*/  ULDC UR4, c[0x0][0x638] ;  /* 0x00018e0000047ab9 */ /* 0x000fe20000000800 */
[----:B------:R-:W-:Y:S01]  /*4f30*/  LOP3.LUT R12, R12, UR15, RZ, 0xc0, !PT ;  /* 0x0000000f0c0c7c12 */ /* 0x000fe2000f8ec0ff */
[----:B------:R-:W-:Y:S01]  /*4f40*/  ULDC UR5, c[0x0][0x610] ;  /* 0x0001840000057ab9 */ /* 0x000fe20000000800 */
[----:B------:R-:W-:Y:S01]  /*4f50*/  IMAD.MOV.U32 R3, RZ, RZ, 0x1 ;  /* 0x00000001ff037424 */ /* 0x000fe200078e00ff */
[----:B-1----:R-:W-:Y:S01]  /*4f60*/  ISETP.NE.AND P1, PT, R4, 0x1, PT ;  /* 0x000000010400780c */ /* 0x002fe20003f25270 */
[----:B------:R-:W-:-:S02]  /*4f70*/  IMAD.MOV R4, RZ, RZ, -R2 ;  /* 0x000000ffff047224 */ /* 0x000fc400078e0a02 */
[----:B------:R-:W-:Y:S02]  /*4f80*/  IMAD R2, R2, UR17, R15 ;  /* 0x0000001102027c24 */ /* 0x000fe4000f8e020f */
[----:B------:R-:W-:Y:S01]  /*4f90*/  IMAD R13, R4, UR4, R13 ;  /* 0x00000004040d7c24 */ /* 0x000fe2000f8e020d */
[----:B------:R-:W-:-:S07]  /*4fa0*/  ULDC UR4, c[0x0][0x600] ;  /* 0x0001800000047ab9 */ /* 0x000fce0000000800 */
[----:B0-----:R-:W-:-:S04]  /*4fb0*/  @P1 IMAD R11, R14, R20, R9 ;  /* 0x000000140e0b1224 */ /* 0x001fc800078e0209 */
[----:B------:R-:W-:Y:S02]  /*4fc0*/  IMAD R11, R2, UR5, R11 ;  /* 0x00000005020b7c24 */ /* 0x000fe4000f8e020b */
[----:B------:R-:W-:-:S05]  /*4fd0*/  IMAD R2, R13, UR4, R12 ;  /* 0x000000040d027c24 */ /* 0x000fca000f8e020c */
[----:B------:R-:W-:Y:S02]  /*4fe0*/  SEL R22, R2, R11, !P1 ;  /* 0x0000000b02167207 */ /* 0x000fe40004800000 */
[----:B------:R-:W-:Y:S01]  /*4ff0*/  SEL R19, R11, R2, !P1 ;  /* 0x000000020b137207 */ /* 0x000fe20004800000 */
[----:B------:R-:W-:-:S07]  /*5000*/  IMAD.MOV.U32 R2, RZ, RZ, R10 ;  /* 0x000000ffff027224 */ /* 0x000fce00078e000a */
.L_x_112:
[----:B------:R-:W-:Y:S05]  /*5010*/  BSYNC B1 ;  /* 0x0000000000017941 */ /* 0x000fea0003800000 */
.L_x_111:
[----:B------:R-:W-:-:S13]  /*5020*/  LOP3.LUT P1, RZ, R3, 0xff, RZ, 0xc0, !PT ;  /* 0x000000ff03ff7812 */ /* 0x000fda000782c0ff */
[----:B------:R-:W-:Y:S05]  /*5030*/  @P1 BRA `(.L_x_115) ;  /* 0xfffffff400381947 */ /* 0x000fea000383ffff */
[----:B------:R-:W-:Y:S05]  /*5040*/  BSYNC B0 ;  /* 0x0000000000007941 */ /* 0x000fea0003800000 */
.L_x_103:
[----:B------:R-:W-:-:S03]  /*5050*/  UMOV UR4, 0xffffffff ;  /* 0xffffffff00047882 */ /* 0x000fc60000000000 */
[----:B------:R-:W-:Y:S05]  /*5060*/  BRA.DIV UR4, `(.L_x_116) ;  /* 0x0000000604647947 */ /* 0x000fea000b800000 */
[----:B------:R-:W-:-:S13]  /*5070*/  ELECT P6, URZ, PT ;  /* 0x00000000003f782f */ /* 0x000fda00038c0000 */
.L_x_133:
[----:B------:R-:W-:Y:S04]  /*5080*/  BSSY B0, `(.L_x_117) ;  /* 0x0000034000007945 */ /* 0x000fe80003800000 */
[----:B------:R-:W-:Y:S05]  /*5090*/  @!P6 BRA `(.L_x_118) ;  /* 0x0000000000c8e947 */ /* 0x000fea0003800000 */
[----:B------:R-:W-:-:S04]  /*50a0*/  LOP3.LUT R16, R16, 0x2, RZ, 0xfc, !PT ;  /* 0x0000000210107812 */ /* 0x000fc800078efcff */
[----:B------:R-:W-:-:S13]  /*50b0*/  ISETP.NE.AND P0, PT, R16, 0x3, PT ;  /* 0x000000031000780c */ /* 0x000fda0003f05270 */
[----:B------:R-:W-:Y:S05]  /*50c0*/  @!P0 BRA `(.L_x_119) ;  /* 0x0000000000048947 */ /* 0x000fea0003800000 */
[----:B------:R-:W-:Y:S01]  /*50d0*/  BPT.TRAP 0x1 ;  /* 0x000000040000795c */ /* 0x000fe20000300000 */
.L_x_119:
[----:B------:R-:W0:Y:S01]  /*50e0*/  S2R R3, SR_CgaCtaId ;  /* 0x0000000000037919 */ /* 0x000e220000008800 */
[----:B------:R-:W-:Y:S02]  /*50f0*/  MOV R2, 0x400 ;  /* 0x0000040000027802 */ /* 0x000fe40000000f00 */
[----:B------:R-:W-:Y:S02]  /*5100*/  SHF.L.U32 R4, R0, 0x1f, RZ ;  /* 0x0000001f00047819 */ /* 0x000fe400000006ff */
[----:B0-----:R-:W-:-:S05]  /*5110*/  LEA R2, R3, R2, 0x18 ;  /* 0x0000000203027211 */ /* 0x001fca00078ec0ff */
[----:B------:R-:W-:-:S04]  /*5120*/  VIADD R2, R2, 0x28 ;  /* 0x0000002802027836 */ /* 0x000fc80000000000 */
[C---:B------:R-:W-:Y:S02]  /*5130*/  IMAD R9, R7.reuse, 0x8, R2 ;  /* 0x0000000807097824 */ /* 0x040fe400078e0202 */
[----:B------:R-:W-:Y:S02]  /*5140*/  VIADD R7, R7, 0x1 ;  /* 0x0000000107077836 */ /* 0x000fe40000000000 */
[----:B------:R-:W0:Y:S03]  /*5150*/  SYNCS.PHASECHK.TRANS64.TRYWAIT P0, [R9+URZ], R4 ;  /* 0x00000004090075a7 */ /* 0x000e26000800017f */
[----:B------:R-:W-:-:S04]  /*5160*/  ISETP.NE.AND P1, PT, R7, 0x5, PT ;  /* 0x000000050700780c */ /* 0x000fc80003f25270 */
[----:B------:R-:W-:Y:S02]  /*5170*/  SEL R3, RZ, 0x1, P1 ;  /* 0x00000001ff037807 */ /* 0x000fe40000800000 */
[----:B------:R-:W-:Y:S02]  /*5180*/  SEL R7, R7, RZ, P1 ;  /* 0x000000ff07077207 */ /* 0x000fe40000800000 */
[----:B------:R-:W-:-:S03]  /*5190*/  LOP3.LUT R6, R0, R3, RZ, 0x3c, !PT ;  /* 0x0000000300067212 */ /* 0x000fc600078e3cff */
[----:B------:R-:W-:Y:S01]  /*51a0*/  IMAD R8, R7, 0x8, R2 ;  /* 0x0000000807087824 */ /* 0x000fe200078e0202 */
[----:B------:R-:W-:Y:S01]  /*51b0*/  SHF.L.U32 R5, R6, 0x1f, RZ ;  /* 0x0000001f06057819 */ /* 0x000fe200000006ff */
[----:B0-----:R-:W-:Y:S06]  /*51c0*/  @!P0 BRA `(.L_x_120) ;  /* 0x00000004002c8947 */ /* 0x001fec0003800000 */
.L_x_134:
[----:B------:R-:W1:Y:S01]  /*51d0*/  SYNCS.PHASECHK.TRANS64.TRYWAIT P0, [R8+URZ], R5 ;  /* 0x00000005080075a7 */ /* 0x000e62000800017f */
[----:B------:R-:W-:-:S05]  /*51e0*/  VIADD R0, R7, 0x1 ;  /* 0x0000000107007836 */ /* 0x000fca0000000000 */
[----:B------:R-:W-:-:S04]  /*51f0*/  ISETP.NE.AND P1, PT, R0, 0x5, PT ;  /* 0x000000050000780c */ /* 0x000fc80003f25270 */
[----:B------:R-:W-:Y:S02]  /*5200*/  SEL R3, RZ, 0x1, P1 ;  /* 0x00000001ff037807 */ /* 0x000fe40000800000 */
[----:B------:R-:W-:Y:S02]  /*5210*/  SEL R7, R0, RZ, P1 ;  /* 0x000000ff00077207 */ /* 0x000fe40000800000 */
[----:B------:R-:W-:-:S03]  /*5220*/  LOP3.LUT R6, R6, R3, RZ, 0x3c, !PT ;  /* 0x0000000306067212 */ /* 0x000fc600078e3cff */
[----:B0-----:R-:W-:Y:S01]  /*5230*/  IMAD R9, R7, 0x8, R2 ;  /* 0x0000000807097824 */ /* 0x001fe200078e0202 */
[----:B------:R-:W-:Y:S01]  /*5240*/  SHF.L.U32 R4, R6, 0x1f, RZ ;  /* 0x0000001f06047819 */ /* 0x000fe200000006ff */
[----:B-1----:R-:W-:Y:S06]  /*5250*/  @!P0 BRA `(.L_x_121) ;  /* 0x00000004001c8947 */ /* 0x002fec0003800000 */
.L_x_135:
[----:B------:R-:W1:Y:S01]  /*5260*/  SYNCS.PHASECHK.TRANS64.TRYWAIT P0, [R9+URZ], R4 ;  /* 0x00000004090075a7 */ /* 0x000e62000800017f */
[----:B------:R-:W-:-:S05]  /*5270*/  VIADD R0, R7, 0x1 ;  /* 0x0000000107007836 */ /* 0x000fca0000000000 */
[----:B------:R-:W-:-:S04]  /*5280*/  ISETP.NE.AND P1, PT, R0, 0x5, PT ;  /* 0x000000050000780c */ /* 0x000fc80003f25270 */
[----:B------:R-:W-:Y:S02]  /*5290*/  SEL R3, RZ, 0x1, P1 ;  /* 0x00000001ff037807 */ /* 0x000fe40000800000 */
[----:B------:R-:W-:Y:S02]  /*52a0*/  SEL R7, R0, RZ, P1 ;  /* 0x000000ff00077207 */ /* 0x000fe40000800000 */
[----:B------:R-:W-:-:S03]  /*52b0*/  LOP3.LUT R11, R6, R3, RZ, 0x3c, !PT ;  /* 0x00000003060b7212 */ /* 0x000fc600078e3cff */
[----:B------:R-:W-:Y:S01]  /*52c0*/  IMAD R6, R7, 0x8, R2 ;  /* 0x0000000807067824 */ /* 0x000fe200078e0202 */
[----:B0-----:R-:W-:Y:S01]  /*52d0*/  SHF.L.U32 R5, R11, 0x1f, RZ ;  /* 0x0000001f0b057819 */ /* 0x001fe200000006ff */
[----:B-1----:R-:W-:Y:S06]  /*52e0*/  @!P0 BRA `(.L_x_122) ;  /* 0x00000004000c8947 */ /* 0x002fec0003800000 */
.L_x_136:
[----:B------:R-:W1:Y:S01]  /*52f0*/  SYNCS.PHASECHK.TRANS64.TRYWAIT P0, [R6+URZ], R5 ;  /* 0x00000005060075a7 */ /* 0x000e62000800017f */
[----:B------:R-:W-:-:S05]  /*5300*/  VIADD R0, R7, 0x1 ;  /* 0x0000000107007836 */ /* 0x000fca0000000000 */
[----:B------:R-:W-:-:S04]  /*5310*/  ISETP.NE.AND P1, PT, R0, 0x5, PT ;  /* 0x000000050000780c */ /* 0x000fc80003f25270 */
[----:B0-----:R-:W-:Y:S02]  /*5320*/  SEL R4, RZ, 0x1, P1 ;  /* 0x00000001ff047807 */ /* 0x001fe40000800000 */
[----:B------:R-:W-:Y:S02]  /*5330*/  SEL R3, R0, RZ, P1 ;  /* 0x000000ff00037207 */ /* 0x000fe40000800000 */
[----:B------:R-:W-:Y:S01]  /*5340*/  LOP3.LUT R0, R11, R4, RZ, 0x3c, !PT ;  /* 0x000000040b007212 */ /* 0x000fe200078e3cff */
[----:B-1----:R-:W-:Y:S06]  /*5350*/  @!P0 BRA `(.L_x_123) ;  /* 0x0000000400048947 */ /* 0x002fec0003800000 */
.L_x_137:
[----:B------:R-:W-:Y:S01]  /*5360*/  IMAD R3, R3, 0x8, R2 ;  /* 0x0000000803037824 */ /* 0x000fe200078e0202 */
[----:B------:R-:W-:-:S07]  /*5370*/  SHF.L.U32 R0, R0, 0x1f, RZ ;  /* 0x0000001f00007819 */ /* 0x000fce00000006ff */
.L_x_124:
[----:B-1----:R1:W2:Y:S02]  /*5380*/  SYNCS.PHASECHK.TRANS64.TRYWAIT P0, [R3+URZ], R0 ;  /* 0x00000000030075a7 */ /* 0x0022a4000800017f */
[----:B--2---:R-:W-:Y:S05]  /*5390*/  @!P0 NANOSLEEP.SYNCS 0x989680 ;  /* 0x009896800000895d */ /* 0x004fea0003900000 */
[----:B------:R-:W2:Y:S02]  /*53a0*/  @!P0 SYNCS.PHASECHK.TRANS64 P0, [R3+URZ], R0 ;  /* 0x00000000030085a7 */ /* 0x000ea4000800007f */
[----:B--2---:R-:W-:Y:S05]  /*53b0*/  @!P0 BRA `(.L_x_124) ;  /* 0xfffffffc00f08947 */ /* 0x004fea000383ffff */
.L_x_118:
[----:B------:R-:W-:Y:S05]  /*53c0*/  BSYNC B0 ;  /* 0x0000000000007941 */ /* 0x000fea0003800000 */
.L_x_117:
[----:B------:R-:W-:Y:S05]  /*53d0*/  EXIT ;  /* 0x000000000000794d */ /* 0x000fea0003800000 */
.L_x_15:
[----:B-1----:R1:W2:Y:S02]  /*53e0*/  SYNCS.PHASECHK.TRANS64.TRYWAIT P0, [R63+URZ], R0 ;  /* 0x000000003f0075a7 */ /* 0x0022a4000800017f */
[----:B--2---:R-:W-:Y:S05]  /*53f0*/  @!P0 NANOSLEEP.SYNCS 0x989680 ;  /* 0x009896800000895d */ /* 0x004fea0003900000 */
[----:B------:R-:W2:Y:S02]  /*5400*/  @!P0 SYNCS.PHASECHK.TRANS64 P0, [R63+URZ], R0 ;  /* 0x000000003f0085a7 */ /* 0x000ea4000800007f */
[----:B--2---:R-:W-:Y:S05]  /*5410*/  @!P0 BRA `(.L_x_15) ;  /* 0xfffffffc00f08947 */ /* 0x004fea000383ffff */
[----:B------:R-:W-:Y:S05]  /*5420*/  BRA `(.L_x_125) ;  /* 0xffffffc000387947 */ /* 0x000fea000383ffff */
.L_x_20:
[----:B--2---:R2:W3:Y:S02]  /*5430*/  SYNCS.PHASECHK.TRANS64.TRYWAIT P1, [R3+URZ], R0 ;  /* 0x00000000030075a7 */ /* 0x0044e4000802017f */
[----:B---3--:R-:W-:Y:S05]  /*5440*/  @!P1 NANOSLEEP.SYNCS 0x989680 ;  /* 0x009896800000995d */ /* 0x008fea0003900000 */
[----:B------:R-:W3:Y:S02]  /*5450*/  @!P1 SYNCS.PHASECHK.TRANS64 P1, [R3+URZ], R0 ;  /* 0x00000000030095a7 */ /* 0x000ee4000802007f */
[----:B---3--:R-:W-:Y:S05]  /*5460*/  @!P1 BRA `(.L_x_20) ;  /* 0xfffffffc00f09947 */ /* 0x008fea000383ffff */
[----:B------:R-:W-:Y:S05]  /*5470*/  BRA `(.L_x_19) ;  /* 0xffffffc000a07947 */ /* 0x000fea000383ffff */
.L_x_25:
[----:B--2---:R-:W-:-:S04]  /*5480*/  IMAD.U32 R4, RZ, RZ, UR4 ;  /* 0x00000004ff047e24 */ /* 0x004fc8000f8e00ff */
[----:B------:R2:W3:Y:S03]  /*5490*/  SYNCS.PHASECHK.TRANS64.TRYWAIT P1, [R4+URZ], R3 ;  /* 0x00000003040075a7 */ /* 0x0004e6000802017f */
[----:B---3--:R-:W-:Y:S05]  /*54a0*/  @!P1 NANOSLEEP.SYNCS 0x989680 ;  /* 0x009896800000995d */ /* 0x008fea0003900000 */
[----:B------:R-:W3:Y:S02]  /*54b0*/  @!P1 SYNCS.PHASECHK.TRANS64 P1, [R4+URZ], R3 ;  /* 0x00000003040095a7 */ /* 0x000ee4000802007f */
[----:B---3--:R-:W-:Y:S05]  /*54c0*/  @!P1 BRA `(.L_x_25) ;  /* 0xfffffffc00ec9947 */ /* 0x008fea000383ffff */
[----:B------:R-:W-:Y:S05]  /*54d0*/  BRA `(.L_x_24) ;  /* 0xffffffc400587947 */ /* 0x000fea000383ffff */
.L_x_31:
[----:B---3--:R3:W4:Y:S02]  /*54e0*/  SYNCS.PHASECHK.TRANS64.TRYWAIT P0, [R63+URZ+0x10], R0 ;  /* 0x000010003f0075a7 */ /* 0x008724000800017f */
[----:B----4-:R-:W-:Y:S05]  /*54f0*/  @!P0 NANOSLEEP.SYNCS 0x989680 ;  /* 0x009896800000895d */ /* 0x010fea0003900000 */
[----:B------:R-:W4:Y:S02]  /*5500*/  @!P0 SYNCS.PHASECHK.TRANS64 P0, [R63+URZ+0x10], R0 ;  /* 0x000010003f0085a7 */ /* 0x000f24000800007f */
[----:B----4-:R-:W-:Y:S05]  /*5510*/  @!P0 BRA `(.L_x_31) ;  /* 0xfffffffc00f08947 */ /* 0x010fea000383ffff */
[----:B------:R-:W-:Y:S05]  /*5520*/  BRA `(.L_x_126) ;  /* 0xffffffc800907947 */ /* 0x000fea000383ffff */
.L_x_104:
[----:B------:R-:W-:Y:S01]  /*5530*/  BSSY B1, `(.L_x_127) ;  /* 0x0000006000017945 */ /* 0x000fe20003800000 */
[----:B------:R-:W-:-:S07]  /*5540*/  IMAD.MOV.U32 R15, RZ, RZ, -0x1 ;  /* 0xffffffffff0f7424 */ /* 0x000fce00078e00ff */
[----:B-----5:R-:W-:Y:S05]  /*5550*/  WARPSYNC.COLLECTIVE R15, `(.L_x_128) ;  /* 0x000000000f0c7348 */ /* 0x020fea0003c00000 */
[----:B------:R-:W-:Y:S02]  /*5560*/  ELECT P6, UR62, PT ;  /* 0x00000000003e782f */ /* 0x000fe400038c0000 */
[----:B------:R-:W-:Y:S01]  /*5570*/  MOV R14, UR62 ;  /* 0x0000003e000e7c02 */ /* 0x000fe20008000f00 */
[----:B-----5:R-:W-:Y:S10]  /*5580*/  ENDCOLLECTIVE ;  /* 0x000000000000791b */ /* 0x020ff40003800000 */
.L_x_128:
[----:B------:R-:W-:Y:S05]  /*5590*/  BSYNC B1 ;  /* 0x0000000000017941 */ /* 0x000fea0003800000 */
.L_x_127:
[----:B------:R-:W-:Y:S05]  /*55a0*/  BRA `(.L_x_129) ;  /* 0xffffffec00e87947 */ /* 0x000fea000383ffff */
.L_x_107:
[----:B0-----:R0:W1:Y:S02]  /*55b0*/  SYNCS.PHASECHK.TRANS64.TRYWAIT P1, [R10+URZ+0x28], R5 ;  /* 0x000028050a0075a7 */ /* 0x001064000802017f */
[----:B-1----:R-:W-:Y:S05]  /*55c0*/  @!P1 NANOSLEEP.SYNCS 0x989680 ;  /* 0x009896800000995d */ /* 0x002fea0003900000 */
[----:B------:R-:W1:Y:S02]  /*55d0*/  @!P1 SYNCS.PHASECHK.TRANS64 P1, [R10+URZ+0x28], R5 ;  /* 0x000028050a0095a7 */ /* 0x000e64000802007f */
[----:B-1----:R-:W-:Y:S05]  /*55e0*/  @!P1 BRA `(.L_x_107) ;  /* 0xfffffffc00f09947 */ /* 0x002fea000383ffff */
[----:B------:R-:W-:Y:S05]  /*55f0*/  BRA `(.L_x_130) ;  /* 0xfffffff0001c7947 */ /* 0x000fea000383ffff */
.L_x_116:
[----:B------:R-:W-:Y:S01]  /*5600*/  BSSY B0, `(.L_x_131) ;  /* 0x0000006000007945 */ /* 0x000fe20003800000 */
[----:B------:R-:W-:-:S07]  /*5610*/  IMAD.MOV.U32 R15, RZ, RZ, -0x1 ;  /* 0xffffffffff0f7424 */ /* 0x000fce00078e00ff */
[----:B-----5:R-:W-:Y:S05]  /*5620*/  WARPSYNC.COLLECTIVE R15, `(.L_x_132) ;  /* 0x000000000f0c7348 */ /* 0x020fea0003c00000 */
[----:B------:R-:W-:Y:S02]  /*5630*/  ELECT P6, UR62, PT ;  /* 0x00000000003e782f */ /* 0x000fe400038c0000 */
[----:B------:R-:W-:Y:S01]  /*5640*/  MOV R14, UR62 ;  /* 0x0000003e000e7c02 */ /* 0x000fe20008000f00 */
[----:B-----5:R-:W-:Y:S10]  /*5650*/  ENDCOLLECTIVE ;  /* 0x000000000000791b */ /* 0x020ff40003800000 */
.L_x_132:
[----:B------:R-:W-:Y:S05]  /*5660*/  BSYNC B0 ;  /* 0x0000000000007941 */ /* 0x000fea0003800000 */
.L_x_131:
[----:B------:R-:W-:Y:S05]  /*5670*/  BRA `(.L_x_133) ;  /* 0xfffffff800807947 */ /* 0x000fea000383ffff */
.L_x_120:
[----:B0-----:R0:W1:Y:S02]  /*5680*/  SYNCS.PHASECHK.TRANS64.TRYWAIT P0, [R9+URZ], R4 ;  /* 0x00000004090075a7 */ /* 0x001064000800017f */
[----:B-1----:R-:W-:Y:S05]  /*5690*/  @!P0 NANOSLEEP.SYNCS 0x989680 ;  /* 0x009896800000895d */ /* 0x002fea0003900000 */
[----:B------:R-:W1:Y:S02]  /*56a0*/  @!P0 SYNCS.PHASECHK.TRANS64 P0, [R9+URZ], R4 ;  /* 0x00000004090085a7 */ /* 0x000e64000800007f */
[----:B-1----:R-:W-:Y:S05]  /*56b0*/  @!P0 BRA `(.L_x_120) ;  /* 0xfffffffc00f08947 */ /* 0x002fea000383ffff */
[----:B------:R-:W-:Y:S05]  /*56c0*/  BRA `(.L_x_134) ;  /* 0xfffffff800c07947 */ /* 0x000fea000383ffff */
.L_x_121:
[----:B0-----:R0:W1:Y:S02]  /*56d0*/  SYNCS.PHASECHK.TRANS64.TRYWAIT P0, [R8+URZ], R5 ;  /* 0x00000005080075a7 */ /* 0x001064000800017f */
[----:B-1----:R-:W-:Y:S05]  /*56e0*/  @!P0 NANOSLEEP.SYNCS 0x989680 ;  /* 0x009896800000895d */ /* 0x002fea0003900000 */
[----:B------:R-:W1:Y:S02]  /*56f0*/  @!P0 SYNCS.PHASECHK.TRANS64 P0, [R8+URZ], R5 ;  /* 0x00000005080085a7 */ /* 0x000e64000800007f */
[----:B-1----:R-:W-:Y:S05]  /*5700*/  @!P0 BRA `(.L_x_121) ;  /* 0xfffffffc00f08947 */ /* 0x002fea000383ffff */
[----:B------:R-:W-:Y:S05]  /*5710*/  BRA `(.L_x_135) ;  /* 0xfffffff800d07947 */ /* 0x000fea000383ffff */
.L_x_122:
[----:B0-----:R0:W1:Y:S02]  /*5720*/  SYNCS.PHASECHK.TRANS64.TRYWAIT P0, [R9+URZ], R4 ;  /* 0x00000004090075a7 */ /* 0x001064000800017f */
[----:B-1----:R-:W-:Y:S05]  /*5730*/  @!P0 NANOSLEEP.SYNCS 0x989680 ;  /* 0x009896800000895d */ /* 0x002fea0003900000 */
[----:B------:R-:W1:Y:S02]  /*5740*/  @!P0 SYNCS.PHASECHK.TRANS64 P0, [R9+URZ], R4 ;  /* 0x00000004090085a7 */ /* 0x000e64000800007f */
[----:B-1----:R-:W-:Y:S05]  /*5750*/  @!P0 BRA `(.L_x_122) ;  /* 0xfffffffc00f08947 */ /* 0x002fea000383ffff */
[----:B------:R-:W-:Y:S05]  /*5760*/  BRA `(.L_x_136) ;  /* 0xfffffff800e07947 */ /* 0x000fea000383ffff */
.L_x_123:
[----:B0-----:R0:W1:Y:S02]  /*5770*/  SYNCS.PHASECHK.TRANS64.TRYWAIT P0, [R6+URZ], R5 ;  /* 0x00000005060075a7 */ /* 0x001064000800017f */
[----:B-1----:R-:W-:Y:S05]  /*5780*/  @!P0 NANOSLEEP.SYNCS 0x989680 ;  /* 0x009896800000895d */ /* 0x002fea0003900000 */
[----:B------:R-:W1:Y:S02]  /*5790*/  @!P0 SYNCS.PHASECHK.TRANS64 P0, [R6+URZ], R5 ;  /* 0x00000005060085a7 */ /* 0x000e64000800007f */
[----:B-1----:R-:W-:Y:S05]  /*57a0*/  @!P0 BRA `(.L_x_123) ;  /* 0xfffffffc00f08947 */ /* 0x002fea000383ffff */
[----:B------:R-:W-:Y:S05]  /*57b0*/  BRA `(.L_x_137) ;  /* 0xfffffff800e87947 */ /* 0x000fea000383ffff */
.L_x_138:
[----:B------:R-:W-:-:S00]  /*57c0*/  BRA `(.L_x_138) ;  /* 0xfffffffc00fc7947 */ /* 0x000fc0000383ffff */
[----:B------:R-:W-:-:S00]  /*57d0*/  NOP ;  /* 0x0000000000007918 */ /* 0x000fc00000000000 */
        /* <DEDUP_REMOVED lines=10> */
.L_x_139:


//--------------------- .nv.global.init           --------------------------
	.section	.nv.global.init,"aw",@progbits
.nv.global.init:
	.type		$str$22,@object
	.size		$str$22,($str$23 - $str$22)
$str$22:
        /*0000*/ 	.byte	0x6b, 0x5f, 0x74, 0x69, 0x6c, 0x65, 0x5f, 0x63, 0x6f, 0x75, 0x6e, 0x74, 0x20, 0x3e, 0x3d, 0x20
        /*0010*/ 	.byte	0x31, 0x00
	.type		$str$23,@object
	.size		$str$23,(__unnamed_1 - $str$23)
$str$23:
        /*0012*/ 	.byte	0x2f, 0x74, 0x6d, 0x70, 0x2f, 0x63, 0x75, 0x74, 0x6c, 0x61, 0x73, 0x73, 0x5f, 0x73, 0x77, 0x65
        /*0022*/ 	.byte	0x65, 0x70, 0x5f, 0x73, 0x72, 0x63, 0x2f, 0x69, 0x6e, 0x63, 0x6c, 0x75, 0x64, 0x65, 0x2f, 0x63
        /*0032*/ 	.byte	0x75, 0x74, 0x6c, 0x61, 0x73, 0x73, 0x2f, 0x67, 0x65, 0x6d, 0x6d, 0x2f, 0x63, 0x6f, 0x6c, 0x6c
        /*0042*/ 	.byte	0x65, 0x63, 0x74, 0x69, 0x76, 0x65, 0x2f, 0x73, 0x6d, 0x39, 0x30, 0x5f, 0x6d, 0x6d, 0x61, 0x5f
        /*0052*/ 	.byte	0x74, 0x6d, 0x61, 0x5f, 0x67, 0x6d, 0x6d, 0x61, 0x5f, 0x73, 0x73, 0x5f, 0x77, 0x61, 0x72, 0x70
        /*0062*/ 	.byte	0x73, 0x70, 0x65, 0x63, 0x69, 0x61, 0x6c, 0x69, 0x7a, 0x65, 0x64, 0x2e, 0x68, 0x70, 0x70, 0x00
	.type		__unnamed_1,@object
	.size		__unnamed_1,(.L_0 - __unnamed_1)
__unnamed_1:
        /*0072*/ 	.byte	0x76, 0x6f, 0x69, 0x64, 0x20, 0x63, 0x75, 0x74, 0x6c, 0x61, 0x73, 0x73, 0x3a, 0x3a, 0x67, 0x65
        /* <DEDUP_REMOVED lines=171> */
        /*0b32*/ 	.byte	0x65, 0x3a, 0x3a, 0x69, 0x64, 0x65, 0x6e, 0x74, 0x69, 0x74, 0x79, 0x5d, 0x00
.L_0:


//--------------------- .nv.shared._ZN7cutlass13device_kernelINS_4gemm6kernel13GemmUniversalIN4cute5tupleIJiiiiEEENS1_10collective13CollectiveMmaINS1_34MainloopSm90TmaGmmaWarpSpecializedILi5ENS5_IJNS4_1CILi1EEESB_SB_EEENS1_32KernelTmaWarpSpecializedPingpongEEENS5_IJNSA_ILi64EEESF_NSA_ILi128EEEEEEaNS5_IJlSB_lEEEaSI_NS4_8TiledMMAINS4_8MMA_AtomIJNS4_4SM904GMMA26MMA_64x64x32_S32S8S8_SS_TNEEEENS4_6LayoutISC_NS5_IJNSA_ILi0EEESQ_SQ_EEEEENS5_IJNS4_10UnderscoreEST_ST_EEEEENS4_13SM90_TMA_LOADENS4_14ComposedLayoutINS4_7SwizzleILi3ELi4ELi3EEENS4_18smem_ptr_flag_bitsILi8EEENSP_INS5_IJNSA_ILi8EEESG_EEENS5_IJSG_SB_EEEEEEEvNS4_8identityESW_S16_vS17_EENS_8epilogue10collective6detail29Sm90TmaWarpSpecializedAdapterINS1A_15DefaultEpilogueIaSI_SI_NS19_6thread17LinearCombinationIaLi1EiiLNS1E_9ScaleType4KindE0ELNS_15FloatRoundStyleE2EaEENS1_15EpilogueDefaultEEEEEvvEEEEvNT_6ParamsE --------------------------
	.section	.nv.shared._ZN7cutlass13device_kernelINS_4gemm6kernel13GemmUniversalIN4cute5tupleIJiiiiEEENS1_10collective13CollectiveMmaINS1_34MainloopSm90TmaGmmaWarpSpecializedILi5ENS5_IJNS4_1CILi1EEESB_SB_EEENS1_32KernelTmaWarpSpecializedPingpongEEENS5_IJNSA_ILi64EEESF_NSA_ILi128EEEEEEaNS5_IJlSB_lEEEaSI_NS4_8TiledMMAINS4_8MMA_AtomIJNS4_4SM904GMMA26MMA_64x64x32_S32S8S8_SS_TNEEEENS4_6LayoutISC_NS5_IJNSA_ILi0EEESQ_SQ_EEEEENS5_IJNS4_10UnderscoreEST_ST_EEEEENS4_13SM90_TMA_LOADENS4_14ComposedLayoutINS4_7SwizzleILi3ELi4ELi3EEENS4_18smem_ptr_flag_bitsILi8EEENSP_INS5_IJNSA_ILi8EEESG_EEENS5_IJSG_SB_EEEEEEEvNS4_8identityESW_S16_vS17_EENS_8epilogue10collective6detail29Sm90TmaWarpSpecializedAdapterINS1A_15DefaultEpilogueIaSI_SI_NS19_6thread17LinearCombinationIaLi1EiiLNS1E_9ScaleType4KindE0ELNS_15FloatRoundStyleE2EaEENS1_15EpilogueDefaultEEEEEvvEEEEvNT_6ParamsE,"aw",@nobits
	.sectionflags	@""
	.align	16
	.zero		1024


//--------------------- .nv.shared.reserved.0     --------------------------
	.section	.nv.shared.reserved.0,"aw",@nobits
	.weak		__nv_reservedSMEM_offset_0_alias
	.size		__nv_reservedSMEM_offset_0_alias, 0, 0
	.other		__nv_reservedSMEM_offset_0_alias,@"STO_CUDA_RESERVED_SHARED STV_DEFAULT"
__nv_reservedSMEM_offset_0_alias:
	.zero		0


//--------------------- .nv.global                --------------------------
	.section	.nv.global,"aw",@nobits
.nv.global:
	.type		_ZN39_INTERNAL_9fc181e4_4_k_cu_53519fe7_48734cute1_E,@object
	.size		_ZN39_INTERNAL_9fc181e4_4_k_cu_53519fe7_48734cute1_E,(_ZN39_INTERNAL_9fc181e4_4_k_cu_53519fe7_48734cuda3std3__45__cpo6cbeginE - _ZN39_INTERNAL_9fc181e4_4_k_cu_53519fe7_48734cute1_E)
_ZN39_INTERNAL_9fc181e4_4_k_cu_53519fe7_48734cute1_E:
	.zero		1
	.type		_ZN39_INTERNAL_9fc181e4_4_k_cu_53519fe7_48734cuda3std3__45__cpo6cbeginE,@object
	.size		_ZN39_INTERNAL_9fc181e4_4_k_cu_53519fe7_48734cuda3std3__45__cpo6cbeginE,(_ZN39_INTERNAL_9fc181e4_4_k_cu_53519fe7_48734cuda3std3__48in_placeE - _ZN39_INTERNAL_9fc181e4_4_k_cu_53519fe7_48734cuda3std3__45__cpo6cbeginE)
_ZN39_INTERNAL_9fc181e4_4_k_cu_53519fe7_48734cuda3std3__45__cpo6cbeginE:
	.zero		1
	.type		_ZN39_INTERNAL_9fc181e4_4_k_cu_53519fe7_48734cuda3std3__48in_placeE,@object
	.size		_ZN39_INTERNAL_9fc181e4_4_k_cu_53519fe7_48734cuda3std3__48in_placeE,(_ZN39_INTERNAL_9fc181e4_4_k_cu_53519fe7_48734cuda3std6ranges3__45__cpo9iter_moveE - _ZN39_INTERNAL_9fc181e4_4_k_cu_53519fe7_48734cuda3std3__48in_placeE)
_ZN39_INTERNAL_9fc181e4_4_k_cu_53519fe7_48734cuda3std3__48in_placeE:
	.zero		1
	.type		_ZN39_INTERNAL_9fc181e4_4_k_cu_53519fe7_48734cuda3std6ranges3__45__cpo9iter_moveE,@object
	.size		_ZN39_INTERNAL_9fc181e4_4_k_cu_53519fe7_48734cuda3std6ranges3__45__cpo9iter_moveE,(_ZN39_INTERNAL_9fc181e4_4_k_cu_53519fe7_48734cuda3std3__45__cpo5beginE - _ZN39_INTERNAL_9fc181e4_4_k_cu_53519fe7_48734cuda3std6ranges3__45__cpo9iter_moveE)
_ZN39_INTERNAL_9fc181e4_4_k_cu_53519fe7_48734cuda3std6ranges3__45__cpo9iter_moveE:
	.zero		1
	.type		_ZN39_INTERNAL_9fc181e4_4_k_cu_53519fe7_48734cuda3std3__45__cpo5beginE,@object
	.size		_ZN39_INTERNAL_9fc181e4_4_k_cu_53519fe7_48734cuda3std3__45__cpo5beginE,(_ZN39_INTERNAL_9fc181e4_4_k_cu_53519fe7_48734cuda3std3__441_GLOBAL__N__9fc181e4_4_k_cu_53519fe7_48736ignoreE - _ZN39_INTERNAL_9fc181e4_4_k_cu_53519fe7_48734cuda3std3__45__cpo5beginE)
_ZN39_INTERNAL_9fc181e4_4_k_cu_53519fe7_48734cuda3std3__45__cpo5beginE:
	.zero		1
	.type		_ZN39_INTERNAL_9fc181e4_4_k_cu_53519fe7_48734cuda3std3__441_GLOBAL__N__9fc181e4_4_k_cu_53519fe7_48736ignoreE,@object
	.size		_ZN39_INTERNAL_9fc181e4_4_k_cu_53519fe7_48734cuda3std3__441_GLOBAL__N__9fc181e4_4_k_cu_53519fe7_48736ignoreE,(_ZN39_INTERNAL_9fc181e4_4_k_cu_53519fe7_48734cute7productE - _ZN39_INTERNAL_9fc181e4_4_k_cu_53519fe7_48734cuda3std3__441_GLOBAL__N__9fc181e4_4_k_cu_53519fe7_48736ignoreE)
_ZN39_INTERNAL_9fc181e4_4_k_cu_53519fe7_48734cuda3std3__441_GLOBAL__N__9fc181e4_4_k_cu_53519fe7_48736ignoreE:
	.zero		1
	.type		_ZN39_INTERNAL_9fc181e4_4_k_cu_53519fe7_48734cute7productE,@object
	.size		_ZN39_INTERNAL_9fc181e4_4_k_cu_53519fe7_48734cute7productE,(_ZN39_INTERNAL_9fc181e4_4_k_cu_53519fe7_48734cuda3std3__45__cpo3endE - _ZN39_INTERNAL_9fc181e4_4_k_cu_53519fe7_48734cute7productE)
_ZN39_INTERNAL_9fc181e4_4_k_cu_53519fe7_48734cute7productE:
	.zero		1
	.type		_ZN39_INTERNAL_9fc181e4_4_k_cu_53519fe7_48734cuda3std3__45__cpo3endE,@object
	.size		_ZN39_INTERNAL_9fc181e4_4_k_cu_53519fe7_48734cuda3std3__45__cpo3endE,(_ZN39_INTERNAL_9fc181e4_4_k_cu_53519fe7_48734cuda3std3__419piecewise_constructE - _ZN39_INTERNAL_9fc181e4_4_k_cu_53519fe7_48734cuda3std3__45__cpo3endE)
_ZN39_INTERNAL_9fc181e4_4_k_cu_53519fe7_48734cuda3std3__45__cpo3endE:
	.zero		1
	.type		_ZN39_INTERNAL_9fc181e4_4_k_cu_53519fe7_48734cuda3std3__419piecewise_constructE,@object
	.size		_ZN39_INTERNAL_9fc181e4_4_k_cu_53519fe7_48734cuda3std3__419piecewise_constructE,(_ZN39_INTERNAL_9fc181e4_4_k_cu_53519fe7_48734cuda3std3__45__cpo4cendE - _ZN39_INTERNAL_9fc181e4_4_k_cu_53519fe7_48734cuda3std3__419piecewise_constructE)
_ZN39_INTERNAL_9fc181e4_4_k_cu_53519fe7_48734cuda3std3__419piecewise_constructE:
	.zero		1
	.type		_ZN39_INTERNAL_9fc181e4_4_k_cu_53519fe7_48734cuda3std3__45__cpo4cendE,@object
	.size		_ZN39_INTERNAL_9fc181e4_4_k_cu_53519fe7_48734cuda3std3__45__cpo4cendE,(_ZN39_INTERNAL_9fc181e4_4_k_cu_53519fe7_48734cuda3std6ranges3__45__cpo4swapE - _ZN39_INTERNAL_9fc181e4_4_k_cu_53519fe7_48734cuda3std3__45__cpo4cendE)
_ZN39_INTERNAL_9fc181e4_4_k_cu_53519fe7_48734cuda3std3__45__cpo4cendE:
	.zero		1
	.type		_ZN39_INTERNAL_9fc181e4_4_k_cu_53519fe7_48734cuda3std6ranges3__45__cpo4swapE,@object
	.size		_ZN39_INTERNAL_9fc181e4_4_k_cu_53519fe7_48734cuda3std6ranges3__45__cpo4swapE,(.L_8 - _ZN39_INTERNAL_9fc181e4_4_k_cu_53519fe7_48734cuda3std6ranges3__45__cpo4swapE)
_ZN39_INTERNAL_9fc181e4_4_k_cu_53519fe7_48734cuda3std6ranges3__45__cpo4swapE:
	.zero		1
.L_8:


//--------------------- .nv.constant0._ZN7cutlass13device_kernelINS_4gemm6kernel13GemmUniversalIN4cute5tupleIJiiiiEEENS1_10collective13CollectiveMmaINS1_34MainloopSm90TmaGmmaWarpSpecializedILi5ENS5_IJNS4_1CILi1EEESB_SB_EEENS1_32KernelTmaWarpSpecializedPingpongEEENS5_IJNSA_ILi64EEESF_NSA_ILi128EEEEEEaNS5_IJlSB_lEEEaSI_NS4_8TiledMMAINS4_8MMA_AtomIJNS4_4SM904GMMA26MMA_64x64x32_S32S8S8_SS_TNEEEENS4_6LayoutISC_NS5_IJNSA_ILi0EEESQ_SQ_EEEEENS5_IJNS4_10UnderscoreEST_ST_EEEEENS4_13SM90_TMA_LOADENS4_14ComposedLayoutINS4_7SwizzleILi3ELi4ELi3EEENS4_18smem_ptr_flag_bitsILi8EEENSP_INS5_IJNSA_ILi8EEESG_EEENS5_IJSG_SB_EEEEEEEvNS4_8identityESW_S16_vS17_EENS_8epilogue10collective6detail29Sm90TmaWarpSpecializedAdapterINS1A_15DefaultEpilogueIaSI_SI_NS19_6thread17LinearCombinationIaLi1EiiLNS1E_9ScaleType4KindE0ELNS_15FloatRoundStyleE2EaEENS1_15EpilogueDefaultEEEEEvvEEEEvNT_6ParamsE --------------------------
	.section	.nv.constant0._ZN7cutlass13device_kernelINS_4gemm6kernel13GemmUniversalIN4cute5tupleIJiiiiEEENS1_10collective13CollectiveMmaINS1_34MainloopSm90TmaGmmaWarpSpecializedILi5ENS5_IJNS4_1CILi1EEESB_SB_EEENS1_32KernelTmaWarpSpecializedPingpongEEENS5_IJNSA_ILi64EEESF_NSA_ILi128EEEEEEaNS5_IJlSB_lEEEaSI_NS4_8TiledMMAINS4_8MMA_AtomIJNS4_4SM904GMMA26MMA_64x64x32_S32S8S8_SS_TNEEEENS4_6LayoutISC_NS5_IJNSA_ILi0EEESQ_SQ_EEEEENS5_IJNS4_10UnderscoreEST_ST_EEEEENS4_13SM90_TMA_LOADENS4_14ComposedLayoutINS4_7SwizzleILi3ELi4ELi3EEENS4_18smem_ptr_flag_bitsILi8EEENSP_INS5_IJNSA_ILi8EEESG_EEENS5_IJSG_SB_EEEEEEEvNS4_8identityESW_S16_vS17_EENS_8epilogue10collective6detail29Sm90TmaWarpSpecializedAdapterINS1A_15DefaultEpilogueIaSI_SI_NS19_6thread17LinearCombinationIaLi1EiiLNS1E_9ScaleType4KindE0ELNS_15FloatRoundStyleE2EaEENS1_15EpilogueDefaultEEEEEvvEEEEvNT_6ParamsE,"a",@progbits
	.sectionflags	@""
	.align	4
.nv.constant0._ZN7cutlass13device_kernelINS_4gemm6kernel13GemmUniversalIN4cute5tupleIJiiiiEEENS1_10collective13CollectiveMmaINS1_34MainloopSm90TmaGmmaWarpSpecializedILi5ENS5_IJNS4_1CILi1EEESB_SB_EEENS1_32KernelTmaWarpSpecializedPingpongEEENS5_IJNSA_ILi64EEESF_NSA_ILi128EEEEEEaNS5_IJlSB_lEEEaSI_NS4_8TiledMMAINS4_8MMA_AtomIJNS4_4SM904GMMA26MMA_64x64x32_S32S8S8_SS_TNEEEENS4_6LayoutISC_NS5_IJNSA_ILi0EEESQ_SQ_EEEEENS5_IJNS4_10UnderscoreEST_ST_EEEEENS4_13SM90_TMA_LOADENS4_14ComposedLayoutINS4_7SwizzleILi3ELi4ELi3EEENS4_18smem_ptr_flag_bitsILi8EEENSP_INS5_IJNSA_ILi8EEESG_EEENS5_IJSG_SB_EEEEEEEvNS4_8identityESW_S16_vS17_EENS_8epilogue10collective6detail29Sm90TmaWarpSpecializedAdapterINS1A_15DefaultEpilogueIaSI_SI_NS19_6thread17LinearCombinationIaLi1EiiLNS1E_9ScaleType4KindE0ELNS_15FloatRoundStyleE2EaEENS1_15EpilogueDefaultEEEEEvvEEEEvNT_6ParamsE:
	.zero		1664


//--------------------- SYMBOLS --------------------------

	.type		.nv.reservedSmem.offset0,@object
	.size		.nv.reservedSmem.offset0,0x4
	.type		__assertfail,@function
